	.target	sm_90a

	.elftype	@"ET_EXEC"


//--------------------- .note.nv.tkinfo           --------------------------
	.section	.note.nv.tkinfo,"",@"SHT_NOTE"
	.sectionflags	@"SHF_NOTE_NV_TKINFO"
	.tkinfo
        /*0018*/ 	.word	0x00000002
        /*0030*/ 	.string	""
        /*0030*/ 	.string	"ptxas"
        /*0030*/ 	.string	"Cuda compilation tools, release 13.0, V13.0.88"
        /*0030*/ 	.string	"Build cuda_13.0.r13.0/compiler.36424714_0"
        /*0030*/ 	.string	"-arch sm_90a -m 64 "



//--------------------- .note.nv.cuinfo           --------------------------
	.section	.note.nv.cuinfo,"",@"SHT_NOTE"
	.sectionflags	@"SHF_NOTE_NV_CUINFO"
        /*0018*/ 	.short	0x0002
        /*001a*/ 	.short	0x005a
        /*001c*/ 	.short	0x0082
	.zero		2


//--------------------- .nv.info                  --------------------------
	.section	.nv.info,"",@"SHT_CUDA_INFO"
	.align	4


	//----- nvinfo : EIATTR_REGCOUNT
	.align		4
        /*0000*/ 	.byte	0x04, 0x2f
        /*0002*/ 	.short	(.L_12 - .L_11)
	.align		4
.L_11:
        /*0004*/ 	.word	index@(_ZN7cutlass13device_kernelINS_4gemm6kernel13GemmUniversalIN4cute5tupleIJiiiiEEENS1_10collective13CollectiveMmaINS1_37MainloopSm90TmaGmmaWarpSpecializedFP8ILi5ENS5_IJNS4_1CILi2EEENSA_ILi1EEESC_EEENS1_35KernelTmaWarpSpecializedCooperativeEEENS5_IJNSA_ILi256EEENSA_ILi128EEESH_EEENS_12float_e4m3_tENS5_IJlSC_lEEESJ_SK_NS4_8TiledMMAINS4_8MMA_AtomIJNS4_4SM904GMMA31MMA_64x128x32_F32E4M3E4M3_SS_TNILNSO_7ScaleInE1ELSQ_1EEEEEENS4_6LayoutISD_NS5_IJSC_NSA_ILi0EEESU_EEEEENS5_IJNS4_10UnderscoreESX_SX_EEEEENS4_13SM90_TMA_LOADENS4_14ComposedLayoutINS4_7SwizzleILi3ELi4ELi3EEENS4_18smem_ptr_flag_bitsILi8EEENST_INS5_IJNSA_ILi8EEESH_EEENS5_IJSH_SC_EEEEEEEvNS4_8identityENS4_23SM90_TMA_LOAD_MULTICASTES1A_vS1B_EENS_8epilogue10collective6detail29Sm90TmaWarpSpecializedAdapterINS1F_15DefaultEpilogueISJ_SK_SK_NS1E_6thread17LinearCombinationISJ_Li1EffLNS1J_9ScaleType4KindE0ELNS_15FloatRoundStyleE2ESJ_EENS1_15EpilogueDefaultEEEEEvvEEEEvNT_6ParamsE)
        /*0008*/ 	.word	0x000000a8


	//----- nvinfo : EIATTR_FRAME_SIZE
	.align		4
.L_12:
        /*000c*/ 	.byte	0x04, 0x11
        /*000e*/ 	.short	(.L_14 - .L_13)
	.align		4
.L_13:
        /*0010*/ 	.word	index@(_ZN7cutlass13device_kernelINS_4gemm6kernel13GemmUniversalIN4cute5tupleIJiiiiEEENS1_10collective13CollectiveMmaINS1_37MainloopSm90TmaGmmaWarpSpecializedFP8ILi5ENS5_IJNS4_1CILi2EEENSA_ILi1EEESC_EEENS1_35KernelTmaWarpSpecializedCooperativeEEENS5_IJNSA_ILi256EEENSA_ILi128EEESH_EEENS_12float_e4m3_tENS5_IJlSC_lEEESJ_SK_NS4_8TiledMMAINS4_8MMA_AtomIJNS4_4SM904GMMA31MMA_64x128x32_F32E4M3E4M3_SS_TNILNSO_7ScaleInE1ELSQ_1EEEEEENS4_6LayoutISD_NS5_IJSC_NSA_ILi0EEESU_EEEEENS5_IJNS4_10UnderscoreESX_SX_EEEEENS4_13SM90_TMA_LOADENS4_14ComposedLayoutINS4_7SwizzleILi3ELi4ELi3EEENS4_18smem_ptr_flag_bitsILi8EEENST_INS5_IJNSA_ILi8EEESH_EEENS5_IJSH_SC_EEEEEEEvNS4_8identityENS4_23SM90_TMA_LOAD_MULTICASTES1A_vS1B_EENS_8epilogue10collective6detail29Sm90TmaWarpSpecializedAdapterINS1F_15DefaultEpilogueISJ_SK_SK_NS1E_6thread17LinearCombinationISJ_Li1EffLNS1J_9ScaleType4KindE0ELNS_15FloatRoundStyleE2ESJ_EENS1_15EpilogueDefaultEEEEEvvEEEEvNT_6ParamsE)
        /*0014*/ 	.word	0x000000f8


	//----- nvinfo : EIATTR_MIN_STACK_SIZE
	.align		4
.L_14:
        /*0018*/ 	.byte	0x04, 0x12
        /*001a*/ 	.short	(.L_16 - .L_15)
	.align		4
.L_15:
        /*001c*/ 	.word	index@(_ZN7cutlass13device_kernelINS_4gemm6kernel13GemmUniversalIN4cute5tupleIJiiiiEEENS1_10collective13CollectiveMmaINS1_37MainloopSm90TmaGmmaWarpSpecializedFP8ILi5ENS5_IJNS4_1CILi2EEENSA_ILi1EEESC_EEENS1_35KernelTmaWarpSpecializedCooperativeEEENS5_IJNSA_ILi256EEENSA_ILi128EEESH_EEENS_12float_e4m3_tENS5_IJlSC_lEEESJ_SK_NS4_8TiledMMAINS4_8MMA_AtomIJNS4_4SM904GMMA31MMA_64x128x32_F32E4M3E4M3_SS_TNILNSO_7ScaleInE1ELSQ_1EEEEEENS4_6LayoutISD_NS5_IJSC_NSA_ILi0EEESU_EEEEENS5_IJNS4_10UnderscoreESX_SX_EEEEENS4_13SM90_TMA_LOADENS4_14ComposedLayoutINS4_7SwizzleILi3ELi4ELi3EEENS4_18smem_ptr_flag_bitsILi8EEENST_INS5_IJNSA_ILi8EEESH_EEENS5_IJSH_SC_EEEEEEEvNS4_8identityENS4_23SM90_TMA_LOAD_MULTICASTES1A_vS1B_EENS_8epilogue10collective6detail29Sm90TmaWarpSpecializedAdapterINS1F_15DefaultEpilogueISJ_SK_SK_NS1E_6thread17LinearCombinationISJ_Li1EffLNS1J_9ScaleType4KindE0ELNS_15FloatRoundStyleE2ESJ_EENS1_15EpilogueDefaultEEEEEvvEEEEvNT_6ParamsE)
        /*0020*/ 	.word	0x000000f8
.L_16:


//--------------------- .nv.compat                --------------------------
	.section	.nv.compat,"",@"SHT_CUDA_COMPAT_INFO"
	.align	4
        /*0000*/ 	.byte	0x02, 0x09, 0x01, 0x00, 0x02, 0x02, 0x04, 0x00, 0x02, 0x05, 0x05, 0x00, 0x03, 0x07, 0x01, 0x01
        /*0010*/ 	.byte	0x02, 0x03, 0x01, 0x00, 0x02, 0x06, 0x01, 0x00, 0x04, 0x0b, 0x08, 0x00, 0x00, 0x00, 0x00, 0x00
        /*0020*/ 	.byte	0x00, 0x00, 0x00, 0x00


//--------------------- .nv.info._ZN7cutlass13device_kernelINS_4gemm6kernel13GemmUniversalIN4cute5tupleIJiiiiEEENS1_10collective13CollectiveMmaINS1_37MainloopSm90TmaGmmaWarpSpecializedFP8ILi5ENS5_IJNS4_1CILi2EEENSA_ILi1EEESC_EEENS1_35KernelTmaWarpSpecializedCooperativeEEENS5_IJNSA_ILi256EEENSA_ILi128EEESH_EEENS_12float_e4m3_tENS5_IJlSC_lEEESJ_SK_NS4_8TiledMMAINS4_8MMA_AtomIJNS4_4SM904GMMA31MMA_64x128x32_F32E4M3E4M3_SS_TNILNSO_7ScaleInE1ELSQ_1EEEEEENS4_6LayoutISD_NS5_IJSC_NSA_ILi0EEESU_EEEEENS5_IJNS4_10UnderscoreESX_SX_EEEEENS4_13SM90_TMA_LOADENS4_14ComposedLayoutINS4_7SwizzleILi3ELi4ELi3EEENS4_18smem_ptr_flag_bitsILi8EEENST_INS5_IJNSA_ILi8EEESH_EEENS5_IJSH_SC_EEEEEEEvNS4_8identityENS4_23SM90_TMA_LOAD_MULTICASTES1A_vS1B_EENS_8epilogue10collective6detail29Sm90TmaWarpSpecializedAdapterINS1F_15DefaultEpilogueISJ_SK_SK_NS1E_6thread17LinearCombinationISJ_Li1EffLNS1J_9ScaleType4KindE0ELNS_15FloatRoundStyleE2ESJ_EENS1_15EpilogueDefaultEEEEEvvEEEEvNT_6ParamsE --------------------------
	.section	.nv.info._ZN7cutlass13device_kernelINS_4gemm6kernel13GemmUniversalIN4cute5tupleIJiiiiEEENS1_10collective13CollectiveMmaINS1_37MainloopSm90TmaGmmaWarpSpecializedFP8ILi5ENS5_IJNS4_1CILi2EEENSA_ILi1EEESC_EEENS1_35KernelTmaWarpSpecializedCooperativeEEENS5_IJNSA_ILi256EEENSA_ILi128EEESH_EEENS_12float_e4m3_tENS5_IJlSC_lEEESJ_SK_NS4_8TiledMMAINS4_8MMA_AtomIJNS4_4SM904GMMA31MMA_64x128x32_F32E4M3E4M3_SS_TNILNSO_7ScaleInE1ELSQ_1EEEEEENS4_6LayoutISD_NS5_IJSC_NSA_ILi0EEESU_EEEEENS5_IJNS4_10UnderscoreESX_SX_EEEEENS4_13SM90_TMA_LOADENS4_14ComposedLayoutINS4_7SwizzleILi3ELi4ELi3EEENS4_18smem_ptr_flag_bitsILi8EEENST_INS5_IJNSA_ILi8EEESH_EEENS5_IJSH_SC_EEEEEEEvNS4_8identityENS4_23SM90_TMA_LOAD_MULTICASTES1A_vS1B_EENS_8epilogue10collective6detail29Sm90TmaWarpSpecializedAdapterINS1F_15DefaultEpilogueISJ_SK_SK_NS1E_6thread17LinearCombinationISJ_Li1EffLNS1J_9ScaleType4KindE0ELNS_15FloatRoundStyleE2ESJ_EENS1_15EpilogueDefaultEEEEEvvEEEEvNT_6ParamsE,"",@"SHT_CUDA_INFO"
	.sectionflags	@""
	.align	4


	//----- nvinfo : EIATTR_CUDA_API_VERSION
	.align		4
        /*0000*/ 	.byte	0x04, 0x37
        /*0002*/ 	.short	(.L_18 - .L_17)
.L_17:
        /*0004*/ 	.word	0x00000082


	//----- nvinfo : EIATTR_KPARAM_INFO
	.align		4
.L_18:
        /*0008*/ 	.byte	0x04, 0x17
        /*000a*/ 	.short	(.L_20 - .L_19)
.L_19:
        /*000c*/ 	.word	0x00000000
        /*0010*/ 	.short	0x0000
        /*0012*/ 	.short	0x0070
        /*0014*/ 	.byte	0x00, 0xf0, 0x01, 0x10


	//----- nvinfo : EIATTR_SPARSE_MMA_MASK
	.align		4
.L_20:
        /*0018*/ 	.byte	0x03, 0x50
        /*001a*/ 	.short	0x0000


	//----- nvinfo : EIATTR_MAXREG_COUNT
	.align		4
        /*001c*/ 	.byte	0x03, 0x1b
        /*001e*/ 	.short	0x00a8


	//----- nvinfo : EIATTR_NUM_BARRIERS
	.align		4
        /*0020*/ 	.byte	0x02, 0x4c
        /*0022*/ 	.byte	0x01
	.zero		1


	//----- nvinfo : EIATTR_ANNOTATIONS
	.align		4
        /*0024*/ 	.byte	0x04, 0x55
        /*0026*/ 	.short	(.L_22 - .L_21)


	//   ....[0]....
.L_21:
        /*0028*/ 	.word	0x00000001
        /*002c*/ 	.byte	0x30, 0x07, 0x00, 0x00, 0x01, 0x00, 0x00, 0x00, 0x20, 0x08, 0x00, 0x00, 0x01, 0x00, 0x00, 0x00
        /* <DEDUP_REMOVED lines=192> */
        /*0c3c*/ 	.byte	0xf0, 0x07, 0x01, 0x00


	//----- nvinfo : EIATTR_MERCURY_ISA_VERSION
	.align		4
.L_22:
        /*0c40*/ 	.byte	0x03, 0x5f
        /*0c42*/ 	.short	0x0101


	//----- nvinfo : EIATTR_INT_WARP_WIDE_INSTR_OFFSETS
	.align		4
        /*0c44*/ 	.byte	0x04, 0x31
        /*0c46*/ 	.short	(.L_24 - .L_23)


	//   ....[0]....
.L_23:
        /*0c48*/ 	.word	0x00000570


	//   ....[1]....
        /*0c4c*/ 	.word	0x00000590


	//   ....[2]....
        /*0c50*/ 	.word	0x00000700


	//----- nvinfo : EIATTR_COOP_GROUP_MASK_REGIDS
	.align		4
.L_24:
        /*0c54*/ 	.byte	0x04, 0x29
        /*0c56*/ 	.short	(.L_26 - .L_25)


	//   ....[0]....
.L_25:
        /*0c58*/ 	.word	0xffffffff


	//   ....[1]....
        /*0c5c*/ 	.word	0xffffffff


	//   ....[2]....
        /*0c60*/ 	.word	0xffffffff


	//   ....[3]....
        /*0c64*/ 	.word	0xffffffff


	//   ....[4]....
        /*0c68*/ 	.word	0xffffffff


	//   ....[5]....
        /*0c6c*/ 	.word	0xffffffff


	//----- nvinfo : EIATTR_COOP_GROUP_INSTR_OFFSETS
	.align		4
.L_26:
        /*0c70*/ 	.byte	0x04, 0x28
        /*0c72*/ 	.short	(.L_28 - .L_27)


	//   ....[0]....
.L_27:
        /*0c74*/ 	.word	0x00000070


	//   ....[1]....
        /*0c78*/ 	.word	0x00000080


	//   ....[2]....
        /*0c7c*/ 	.word	0x000001a0


	//   ....[3]....
        /*0c80*/ 	.word	0x000003e0


	//   ....[4]....
        /*0c84*/ 	.word	0x00000860


	//   ....[5]....
        /*0c88*/ 	.word	0x000015e0


	//----- nvinfo : EIATTR_REG_RECONFIG
	.align		4
.L_28:
        /*0c8c*/ 	.byte	0x01, 0x54
	.zero		2


	//----- nvinfo : EIATTR_MBARRIER_INSTR_OFFSETS
	.align		4
        /*0c90*/ 	.byte	0x04, 0x39
        /*0c92*/ 	.short	(.L_30 - .L_29)


	//   ....[0]....
.L_29:
        /*0c94*/ 	.word	0x00000320
        /*0c98*/ 	.word	0x000000ff
        /*0c9c*/ 	.word	0x00000000
        /*0ca0*/ 	.short	0x0100
        /*0ca2*/ 	.byte	0x09
	.zero		1


	//   ....[1]....
        /*0ca4*/ 	.word	0x00000330
        /*0ca8*/ 	.word	0x000000ff
        /*0cac*/ 	.word	0x00000028
        /*0cb0*/ 	.short	0x0100
        /*0cb2*/ 	.byte	0x09
	.zero		1


	//   ....[2]....
        /*0cb4*/ 	.word	0x00000340
        /*0cb8*/ 	.word	0x000000ff
        /*0cbc*/ 	.word	0x00000008
        /*0cc0*/ 	.short	0x0100
        /*0cc2*/ 	.byte	0x09
	.zero		1


	//   ....[3]....
        /*0cc4*/ 	.word	0x00000350
        /*0cc8*/ 	.word	0x000000ff
        /*0ccc*/ 	.word	0x00000030
        /*0cd0*/ 	.short	0x0100
        /*0cd2*/ 	.byte	0x09
	.zero		1


	//   ....[4]....
        /*0cd4*/ 	.word	0x00000360
        /*0cd8*/ 	.word	0x000000ff
        /*0cdc*/ 	.word	0x00000010
        /*0ce0*/ 	.short	0x0100
        /*0ce2*/ 	.byte	0x09
	.zero		1


	//   ....[5]....
        /*0ce4*/ 	.word	0x00000370
        /*0ce8*/ 	.word	0x000000ff
        /*0cec*/ 	.word	0x00000038
        /*0cf0*/ 	.short	0x0100
        /*0cf2*/ 	.byte	0x09
	.zero		1


	//   ....[6]....
        /*0cf4*/ 	.word	0x00000380
        /*0cf8*/ 	.word	0x000000ff
        /*0cfc*/ 	.word	0x00000018
        /*0d00*/ 	.short	0x0100
        /*0d02*/ 	.byte	0x09
	.zero		1


	//   ....[7]....
        /*0d04*/ 	.word	0x00000390
        /*0d08*/ 	.word	0x000000ff
        /*0d0c*/ 	.word	0x00000040
        /*0d10*/ 	.short	0x0100
        /*0d12*/ 	.byte	0x09
	.zero		1


	//   ....[8]....
        /*0d14*/ 	.word	0x000003a0
        /*0d18*/ 	.word	0x000000ff
        /*0d1c*/ 	.word	0x00000020
        /*0d20*/ 	.short	0x0100
        /*0d22*/ 	.byte	0x09
	.zero		1


	//   ....[9]....
        /*0d24*/ 	.word	0x000003b0
        /*0d28*/ 	.word	0x000000ff
        /*0d2c*/ 	.word	0x00000048
        /*0d30*/ 	.short	0x0100
        /*0d32*/ 	.byte	0x09
	.zero		1


	//   ....[10]....
        /*0d34*/ 	.word	0x00000790
        /*0d38*/ 	.word	0x000000ff
        /*0d3c*/ 	.word	0x00000060
        /*0d40*/ 	.short	0x0100
        /*0d42*/ 	.byte	0x06
	.zero		1


	//   ....[11]....
        /*0d44*/ 	.word	0x00000800
        /*0d48*/ 	.word	0x000000ff
        /*0d4c*/ 	.word	0x00000068
        /*0d50*/ 	.short	0x0100
        /*0d52*/ 	.byte	0x06
	.zero		1


	//   ....[12]....
        /*0d54*/ 	.word	0x00001de0
        /*0d58*/ 	.word	0x000000ff
        /*0d5c*/ 	.word	0x00000000
        /*0d60*/ 	.short	0x010a
        /*0d62*/ 	.byte	0x06
	.zero		1


	//   ....[13]....
        /*0d64*/ 	.word	0x00001e20
        /*0d68*/ 	.word	0x000000ff
        /*0d6c*/ 	.word	0x00000000
        /*0d70*/ 	.short	0x010a
        /*0d72*/ 	.byte	0x06
	.zero		1


	//   ....[14]....
        /*0d74*/ 	.word	0x00003190
        /*0d78*/ 	.word	0x000000ff
        /*0d7c*/ 	.word	0x00000000
        /*0d80*/ 	.short	0x010a
        /*0d82*/ 	.byte	0x10
	.zero		1


	//   ....[15]....
        /*0d84*/ 	.word	0x000031d0
        /*0d88*/ 	.word	0x000000ff
        /*0d8c*/ 	.word	0x00000000
        /*0d90*/ 	.short	0x010a
        /*0d92*/ 	.byte	0x10
	.zero		1


	//   ....[16]....
        /*0d94*/ 	.word	0x000043a0
        /*0d98*/ 	.word	0x000000e5
        /*0d9c*/ 	.word	0x00000000
        /*0da0*/ 	.short	0x0101
        /*0da2*/ 	.byte	0x3f
	.zero		1


	//   ....[17]....
        /*0da4*/ 	.word	0x000055c0
        /*0da8*/ 	.word	0x00000018
        /*0dac*/ 	.word	0x00000000
        /*0db0*/ 	.short	0x0101
        /*0db2*/ 	.byte	0x3f
	.zero		1


	//   ....[18]....
        /*0db4*/ 	.word	0x0000f960
        /*0db8*/ 	.word	0x0000000d
        /*0dbc*/ 	.word	0x00000028
        /*0dc0*/ 	.short	0x010a
        /*0dc2*/ 	.byte	0x3f
	.zero		1


	//   ....[19]....
        /*0dc4*/ 	.word	0x0000fd40
        /*0dc8*/ 	.word	0x00000004
        /*0dcc*/ 	.word	0x00000068
        /*0dd0*/ 	.short	0x0101
        /*0dd2*/ 	.byte	0x3f
	.zero		1


	//   ....[20]....
        /*0dd4*/ 	.word	0x000104b0
        /*0dd8*/ 	.word	0x00000005
        /*0ddc*/ 	.word	0x00000000
        /*0de0*/ 	.short	0x010a
        /*0de2*/ 	.byte	0x3f
	.zero		1


	//   ....[21]....
        /*0de4*/ 	.word	0x00010530
        /*0de8*/ 	.word	0x00000007
        /*0dec*/ 	.word	0x00000000
        /*0df0*/ 	.short	0x010a
        /*0df2*/ 	.byte	0x3f
	.zero		1


	//   ....[22]....
        /*0df4*/ 	.word	0x000105c0
        /*0df8*/ 	.word	0x00000006
        /*0dfc*/ 	.word	0x00000000
        /*0e00*/ 	.short	0x010a
        /*0e02*/ 	.byte	0x3f
	.zero		1


	//   ....[23]....
        /*0e04*/ 	.word	0x00010650
        /*0e08*/ 	.word	0x00000007
        /*0e0c*/ 	.word	0x00000000
        /*0e10*/ 	.short	0x010a
        /*0e12*/ 	.byte	0x3f
	.zero		1


	//   ....[24]....
        /*0e14*/ 	.word	0x000106e0
        /*0e18*/ 	.word	0x00000003
        /*0e1c*/ 	.word	0x00000000
        /*0e20*/ 	.short	0x010a
        /*0e22*/ 	.byte	0x3f
	.zero		1


	//   ....[25]....
        /*0e24*/ 	.word	0x00010750
        /*0e28*/ 	.word	0x00000003
        /*0e2c*/ 	.word	0x00000000
        /*0e30*/ 	.short	0x010a
        /*0e32*/ 	.byte	0x3f
	.zero		1


	//   ....[26]....
        /*0e34*/ 	.word	0x000107c0
        /*0e38*/ 	.word	0x00000000
        /*0e3c*/ 	.word	0x00000000
        /*0e40*/ 	.short	0x010a
        /*0e42*/ 	.byte	0x3f
	.zero		1


	//   ....[27]....
        /*0e44*/ 	.word	0x000108a0
        /*0e48*/ 	.word	0x0000000d
        /*0e4c*/ 	.word	0x00000028
        /*0e50*/ 	.short	0x010a
        /*0e52*/ 	.byte	0x3f
	.zero		1


	//   ....[28]....
        /*0e54*/ 	.word	0x00010970
        /*0e58*/ 	.word	0x00000005
        /*0e5c*/ 	.word	0x00000000
        /*0e60*/ 	.short	0x010a
        /*0e62*/ 	.byte	0x3f
	.zero		1


	//   ....[29]....
        /*0e64*/ 	.word	0x000109c0
        /*0e68*/ 	.word	0x00000007
        /*0e6c*/ 	.word	0x00000000
        /*0e70*/ 	.short	0x010a
        /*0e72*/ 	.byte	0x3f
	.zero		1


	//   ....[30]....
        /*0e74*/ 	.word	0x00010a10
        /*0e78*/ 	.word	0x00000006
        /*0e7c*/ 	.word	0x00000000
        /*0e80*/ 	.short	0x010a
        /*0e82*/ 	.byte	0x3f
	.zero		1


	//   ....[31]....
        /*0e84*/ 	.word	0x00010a60
        /*0e88*/ 	.word	0x00000007
        /*0e8c*/ 	.word	0x00000000
        /*0e90*/ 	.short	0x010a
        /*0e92*/ 	.byte	0x3f
	.zero		1


	//----- nvinfo : EIATTR_NUM_MBARRIERS
	.align		4
.L_30:
        /*0e94*/ 	.byte	0x03, 0x38
        /*0e96*/ 	.short	0x000c


	//----- nvinfo : EIATTR_EXIT_INSTR_OFFSETS
	.align		4
        /*0e98*/ 	.byte	0x04, 0x1c
        /*0e9a*/ 	.short	(.L_32 - .L_31)


	//   ....[0]....
.L_31:
        /*0e9c*/ 	.word	0x000009f0


	//   ....[1]....
        /*0ea0*/ 	.word	0x00001280


	//   ....[2]....
        /*0ea4*/ 	.word	0x0000f040


	//   ....[3]....
        /*0ea8*/ 	.word	0x0000f5d0


	//   ....[4]....
        /*0eac*/ 	.word	0x00010730


	//----- nvinfo : EIATTR_MAX_THREADS
	.align		4
.L_32:
        /*0eb0*/ 	.byte	0x04, 0x05
        /*0eb2*/ 	.short	(.L_34 - .L_33)
.L_33:
        /*0eb4*/ 	.word	0x00000180
        /*0eb8*/ 	.word	0x00000001
        /*0ebc*/ 	.word	0x00000001


	//----- nvinfo : EIATTR_CRS_STACK_SIZE
	.align		4
.L_34:
        /*0ec0*/ 	.byte	0x04, 0x1e
        /*0ec2*/ 	.short	(.L_36 - .L_35)
.L_35:
        /*0ec4*/ 	.word	0x00000000


	//----- nvinfo : EIATTR_CBANK_PARAM_SIZE
	.align		4
.L_36:
        /*0ec8*/ 	.byte	0x03, 0x19
        /*0eca*/ 	.short	0x0470


	//----- nvinfo : EIATTR_PARAM_CBANK
	.align		4
        /*0ecc*/ 	.byte	0x04, 0x0a
        /*0ece*/ 	.short	(.L_38 - .L_37)
	.align		4
.L_37:
        /*0ed0*/ 	.word	index@(.nv.constant0._ZN7cutlass13device_kernelINS_4gemm6kernel13GemmUniversalIN4cute5tupleIJiiiiEEENS1_10collective13CollectiveMmaINS1_37MainloopSm90TmaGmmaWarpSpecializedFP8ILi5ENS5_IJNS4_1CILi2EEENSA_ILi1EEESC_EEENS1_35KernelTmaWarpSpecializedCooperativeEEENS5_IJNSA_ILi256EEENSA_ILi128EEESH_EEENS_12float_e4m3_tENS5_IJlSC_lEEESJ_SK_NS4_8TiledMMAINS4_8MMA_AtomIJNS4_4SM904GMMA31MMA_64x128x32_F32E4M3E4M3_SS_TNILNSO_7ScaleInE1ELSQ_1EEEEEENS4_6LayoutISD_NS5_IJSC_NSA_ILi0EEESU_EEEEENS5_IJNS4_10UnderscoreESX_SX_EEEEENS4_13SM90_TMA_LOADENS4_14ComposedLayoutINS4_7SwizzleILi3ELi4ELi3EEENS4_18smem_ptr_flag_bitsILi8EEENST_INS5_IJNSA_ILi8EEESH_EEENS5_IJSH_SC_EEEEEEEvNS4_8identityENS4_23SM90_TMA_LOAD_MULTICASTES1A_vS1B_EENS_8epilogue10collective6detail29Sm90TmaWarpSpecializedAdapterINS1F_15DefaultEpilogueISJ_SK_SK_NS1E_6thread17LinearCombinationISJ_Li1EffLNS1J_9ScaleType4KindE0ELNS_15FloatRoundStyleE2ESJ_EENS1_15EpilogueDefaultEEEEEvvEEEEvNT_6ParamsE)
        /*0ed4*/ 	.short	0x0210
        /*0ed6*/ 	.short	0x0470


	//----- nvinfo : EIATTR_SW_WAR
	.align		4
.L_38:
        /*0ed8*/ 	.byte	0x04, 0x36
        /*0eda*/ 	.short	(.L_40 - .L_39)
.L_39:
        /*0edc*/ 	.word	0x00000008
.L_40:


//--------------------- .nv.callgraph             --------------------------
	.section	.nv.callgraph,"",@"SHT_CUDA_CALLGRAPH"
	.align	4
	.sectionentsize	8
	.align		4
        /*0000*/ 	.word	0x00000000
	.align		4
        /*0004*/ 	.word	0xffffffff
	.align		4
        /*0008*/ 	.word	0x00000000
	.align		4
        /*000c*/ 	.word	0xfffffffe
	.align		4
        /*0010*/ 	.word	0x00000000
	.align		4
        /*0014*/ 	.word	0xfffffffd
	.align		4
        /*0018*/ 	.word	0x00000000
	.align		4
        /*001c*/ 	.word	0xfffffffc


//--------------------- .nv.constant4             --------------------------
	.section	.nv.constant4,"a",@progbits
	.align	8
	.align		8
.nv.constant4:
        /*0000*/ 	.dword	_ZN39_INTERNAL_2bfc17ae_4_k_cu_8dfae4e6_55924cuda3std3__45__cpo5beginE
	.align		8
        /*0008*/ 	.dword	_ZN39_INTERNAL_2bfc17ae_4_k_cu_8dfae4e6_55924cuda3std3__45__cpo3endE
	.align		8
        /*0010*/ 	.dword	_ZN39_INTERNAL_2bfc17ae_4_k_cu_8dfae4e6_55924cuda3std3__45__cpo6cbeginE
	.align		8
        /*0018*/ 	.dword	_ZN39_INTERNAL_2bfc17ae_4_k_cu_8dfae4e6_55924cuda3std3__45__cpo4cendE
	.align		8
        /*0020*/ 	.dword	_ZN39_INTERNAL_2bfc17ae_4_k_cu_8dfae4e6_55924cuda3std3__441_GLOBAL__N__2bfc17ae_4_k_cu_8dfae4e6_55926ignoreE
	.align		8
        /*0028*/ 	.dword	_ZN39_INTERNAL_2bfc17ae_4_k_cu_8dfae4e6_55924cuda3std3__419piecewise_constructE
	.align		8
        /*0030*/ 	.dword	_ZN39_INTERNAL_2bfc17ae_4_k_cu_8dfae4e6_55924cuda3std3__48in_placeE
	.align		8
        /*0038*/ 	.dword	_ZN39_INTERNAL_2bfc17ae_4_k_cu_8dfae4e6_55924cuda3std6ranges3__45__cpo4swapE
	.align		8
        /*0040*/ 	.dword	_ZN39_INTERNAL_2bfc17ae_4_k_cu_8dfae4e6_55924cuda3std6ranges3__45__cpo9iter_moveE
	.align		8
        /*0048*/ 	.dword	_ZN39_INTERNAL_2bfc17ae_4_k_cu_8dfae4e6_55924cute7productE
	.align		8
        /*0050*/ 	.dword	_ZN39_INTERNAL_2bfc17ae_4_k_cu_8dfae4e6_55924cute1_E


//--------------------- .text._ZN7cutlass13device_kernelINS_4gemm6kernel13GemmUniversalIN4cute5tupleIJiiiiEEENS1_10collective13CollectiveMmaINS1_37MainloopSm90TmaGmmaWarpSpecializedFP8ILi5ENS5_IJNS4_1CILi2EEENSA_ILi1EEESC_EEENS1_35KernelTmaWarpSpecializedCooperativeEEENS5_IJNSA_ILi256EEENSA_ILi128EEESH_EEENS_12float_e4m3_tENS5_IJlSC_lEEESJ_SK_NS4_8TiledMMAINS4_8MMA_AtomIJNS4_4SM904GMMA31MMA_64x128x32_F32E4M3E4M3_SS_TNILNSO_7ScaleInE1ELSQ_1EEEEEENS4_6LayoutISD_NS5_IJSC_NSA_ILi0EEESU_EEEEENS5_IJNS4_10UnderscoreESX_SX_EEEEENS4_13SM90_TMA_LOADENS4_14ComposedLayoutINS4_7SwizzleILi3ELi4ELi3EEENS4_18smem_ptr_flag_bitsILi8EEENST_INS5_IJNSA_ILi8EEESH_EEENS5_IJSH_SC_EEEEEEEvNS4_8identityENS4_23SM90_TMA_LOAD_MULTICASTES1A_vS1B_EENS_8epilogue10collective6detail29Sm90TmaWarpSpecializedAdapterINS1F_15DefaultEpilogueISJ_SK_SK_NS1E_6thread17LinearCombinationISJ_Li1EffLNS1J_9ScaleType4KindE0ELNS_15FloatRoundStyleE2ESJ_EENS1_15EpilogueDefaultEEEEEvvEEEEvNT_6ParamsE --------------------------
	.section	.text._ZN7cutlass13device_kernelINS_4gemm6kernel13GemmUniversalIN4cute5tupleIJiiiiEEENS1_10collective13CollectiveMmaINS1_37MainloopSm90TmaGmmaWarpSpecializedFP8ILi5ENS5_IJNS4_1CILi2EEENSA_ILi1EEESC_EEENS1_35KernelTmaWarpSpecializedCooperativeEEENS5_IJNSA_ILi256EEENSA_ILi128EEESH_EEENS_12float_e4m3_tENS5_IJlSC_lEEESJ_SK_NS4_8TiledMMAINS4_8MMA_AtomIJNS4_4SM904GMMA31MMA_64x128x32_F32E4M3E4M3_SS_TNILNSO_7ScaleInE1ELSQ_1EEEEEENS4_6LayoutISD_NS5_IJSC_NSA_ILi0EEESU_EEEEENS5_IJNS4_10UnderscoreESX_SX_EEEEENS4_13SM90_TMA_LOADENS4_14ComposedLayoutINS4_7SwizzleILi3ELi4ELi3EEENS4_18smem_ptr_flag_bitsILi8EEENST_INS5_IJNSA_ILi8EEESH_EEENS5_IJSH_SC_EEEEEEEvNS4_8identityENS4_23SM90_TMA_LOAD_MULTICASTES1A_vS1B_EENS_8epilogue10collective6detail29Sm90TmaWarpSpecializedAdapterINS1F_15DefaultEpilogueISJ_SK_SK_NS1E_6thread17LinearCombinationISJ_Li1EffLNS1J_9ScaleType4KindE0ELNS_15FloatRoundStyleE2ESJ_EENS1_15EpilogueDefaultEEEEEvvEEEEvNT_6ParamsE,"ax",@progbits
	.align	128
.text._ZN7cutlass13device_kernelINS_4gemm6kernel13GemmUniversalIN4cute5tupleIJiiiiEEENS1_10collective13CollectiveMmaINS1_37MainloopSm90TmaGmmaWarpSpecializedFP8ILi5ENS5_IJNS4_1CILi2EEENSA_ILi1EEESC_EEENS1_35KernelTmaWarpSpecializedCooperativeEEENS5_IJNSA_ILi256EEENSA_ILi128EEESH_EEENS_12float_e4m3_tENS5_IJlSC_lEEESJ_SK_NS4_8TiledMMAINS4_8MMA_AtomIJNS4_4SM904GMMA31MMA_64x128x32_F32E4M3E4M3_SS_TNILNSO_7ScaleInE1ELSQ_1EEEEEENS4_6LayoutISD_NS5_IJSC_NSA_ILi0EEESU_EEEEENS5_IJNS4_10UnderscoreESX_SX_EEEEENS4_13SM90_TMA_LOADENS4_14ComposedLayoutINS4_7SwizzleILi3ELi4ELi3EEENS4_18smem_ptr_flag_bitsILi8EEENST_INS5_IJNSA_ILi8EEESH_EEENS5_IJSH_SC_EEEEEEEvNS4_8identityENS4_23SM90_TMA_LOAD_MULTICASTES1A_vS1B_EENS_8epilogue10collective6detail29Sm90TmaWarpSpecializedAdapterINS1F_15DefaultEpilogueISJ_SK_SK_NS1E_6thread17LinearCombinationISJ_Li1EffLNS1J_9ScaleType4KindE0ELNS_15FloatRoundStyleE2ESJ_EENS1_15EpilogueDefaultEEEEEvvEEEEvNT_6ParamsE:
        .type           _ZN7cutlass13device_kernelINS_4gemm6kernel13GemmUniversalIN4cute5tupleIJiiiiEEENS1_10collective13CollectiveMmaINS1_37MainloopSm90TmaGmmaWarpSpecializedFP8ILi5ENS5_IJNS4_1CILi2EEENSA_ILi1EEESC_EEENS1_35KernelTmaWarpSpecializedCooperativeEEENS5_IJNSA_ILi256EEENSA_ILi128EEESH_EEENS_12float_e4m3_tENS5_IJlSC_lEEESJ_SK_NS4_8TiledMMAINS4_8MMA_AtomIJNS4_4SM904GMMA31MMA_64x128x32_F32E4M3E4M3_SS_TNILNSO_7ScaleInE1ELSQ_1EEEEEENS4_6LayoutISD_NS5_IJSC_NSA_ILi0EEESU_EEEEENS5_IJNS4_10UnderscoreESX_SX_EEEEENS4_13SM90_TMA_LOADENS4_14ComposedLayoutINS4_7SwizzleILi3ELi4ELi3EEENS4_18smem_ptr_flag_bitsILi8EEENST_INS5_IJNSA_ILi8EEESH_EEENS5_IJSH_SC_EEEEEEEvNS4_8identityENS4_23SM90_TMA_LOAD_MULTICASTES1A_vS1B_EENS_8epilogue10collective6detail29Sm90TmaWarpSpecializedAdapterINS1F_15DefaultEpilogueISJ_SK_SK_NS1E_6thread17LinearCombinationISJ_Li1EffLNS1J_9ScaleType4KindE0ELNS_15FloatRoundStyleE2ESJ_EENS1_15EpilogueDefaultEEEEEvvEEEEvNT_6ParamsE,@function
        .size           _ZN7cutlass13device_kernelINS_4gemm6kernel13GemmUniversalIN4cute5tupleIJiiiiEEENS1_10collective13CollectiveMmaINS1_37MainloopSm90TmaGmmaWarpSpecializedFP8ILi5ENS5_IJNS4_1CILi2EEENSA_ILi1EEESC_EEENS1_35KernelTmaWarpSpecializedCooperativeEEENS5_IJNSA_ILi256EEENSA_ILi128EEESH_EEENS_12float_e4m3_tENS5_IJlSC_lEEESJ_SK_NS4_8TiledMMAINS4_8MMA_AtomIJNS4_4SM904GMMA31MMA_64x128x32_F32E4M3E4M3_SS_TNILNSO_7ScaleInE1ELSQ_1EEEEEENS4_6LayoutISD_NS5_IJSC_NSA_ILi0EEESU_EEEEENS5_IJNS4_10UnderscoreESX_SX_EEEEENS4_13SM90_TMA_LOADENS4_14ComposedLayoutINS4_7SwizzleILi3ELi4ELi3EEENS4_18smem_ptr_flag_bitsILi8EEENST_INS5_IJNSA_ILi8EEESH_EEENS5_IJSH_SC_EEEEEEEvNS4_8identityENS4_23SM90_TMA_LOAD_MULTICASTES1A_vS1B_EENS_8epilogue10collective6detail29Sm90TmaWarpSpecializedAdapterINS1F_15DefaultEpilogueISJ_SK_SK_NS1E_6thread17LinearCombinationISJ_Li1EffLNS1J_9ScaleType4KindE0ELNS_15FloatRoundStyleE2ESJ_EENS1_15EpilogueDefaultEEEEEvvEEEEvNT_6ParamsE,(.L_x_336 - _ZN7cutlass13device_kernelINS_4gemm6kernel13GemmUniversalIN4cute5tupleIJiiiiEEENS1_10collective13CollectiveMmaINS1_37MainloopSm90TmaGmmaWarpSpecializedFP8ILi5ENS5_IJNS4_1CILi2EEENSA_ILi1EEESC_EEENS1_35KernelTmaWarpSpecializedCooperativeEEENS5_IJNSA_ILi256EEENSA_ILi128EEESH_EEENS_12float_e4m3_tENS5_IJlSC_lEEESJ_SK_NS4_8TiledMMAINS4_8MMA_AtomIJNS4_4SM904GMMA31MMA_64x128x32_F32E4M3E4M3_SS_TNILNSO_7ScaleInE1ELSQ_1EEEEEENS4_6LayoutISD_NS5_IJSC_NSA_ILi0EEESU_EEEEENS5_IJNS4_10UnderscoreESX_SX_EEEEENS4_13SM90_TMA_LOADENS4_14ComposedLayoutINS4_7SwizzleILi3ELi4ELi3EEENS4_18smem_ptr_flag_bitsILi8EEENST_INS5_IJNSA_ILi8EEESH_EEENS5_IJSH_SC_EEEEEEEvNS4_8identityENS4_23SM90_TMA_LOAD_MULTICASTES1A_vS1B_EENS_8epilogue10collective6detail29Sm90TmaWarpSpecializedAdapterINS1F_15DefaultEpilogueISJ_SK_SK_NS1E_6thread17LinearCombinationISJ_Li1EffLNS1J_9ScaleType4KindE0ELNS_15FloatRoundStyleE2ESJ_EENS1_15EpilogueDefaultEEEEEvvEEEEvNT_6ParamsE)
        .other          _ZN7cutlass13device_kernelINS_4gemm6kernel13GemmUniversalIN4cute5tupleIJiiiiEEENS1_10collective13CollectiveMmaINS1_37MainloopSm90TmaGmmaWarpSpecializedFP8ILi5ENS5_IJNS4_1CILi2EEENSA_ILi1EEESC_EEENS1_35KernelTmaWarpSpecializedCooperativeEEENS5_IJNSA_ILi256EEENSA_ILi128EEESH_EEENS_12float_e4m3_tENS5_IJlSC_lEEESJ_SK_NS4_8TiledMMAINS4_8MMA_AtomIJNS4_4SM904GMMA31MMA_64x128x32_F32E4M3E4M3_SS_TNILNSO_7ScaleInE1ELSQ_1EEEEEENS4_6LayoutISD_NS5_IJSC_NSA_ILi0EEESU_EEEEENS5_IJNS4_10UnderscoreESX_SX_EEEEENS4_13SM90_TMA_LOADENS4_14ComposedLayoutINS4_7SwizzleILi3ELi4ELi3EEENS4_18smem_ptr_flag_bitsILi8EEENST_INS5_IJNSA_ILi8EEESH_EEENS5_IJSH_SC_EEEEEEEvNS4_8identityENS4_23SM90_TMA_LOAD_MULTICASTES1A_vS1B_EENS_8epilogue10collective6detail29Sm90TmaWarpSpecializedAdapterINS1F_15DefaultEpilogueISJ_SK_SK_NS1E_6thread17LinearCombinationISJ_Li1EffLNS1J_9ScaleType4KindE0ELNS_15FloatRoundStyleE2ESJ_EENS1_15EpilogueDefaultEEEEEvvEEEEvNT_6ParamsE,@"STO_CUDA_ENTRY STV_DEFAULT"
_ZN7cutlass13device_kernelINS_4gemm6kernel13GemmUniversalIN4cute5tupleIJiiiiEEENS1_10collective13CollectiveMmaINS1_37MainloopSm90TmaGmmaWarpSpecializedFP8ILi5ENS5_IJNS4_1CILi2EEENSA_ILi1EEESC_EEENS1_35KernelTmaWarpSpecializedCooperativeEEENS5_IJNSA_ILi256EEENSA_ILi128EEESH_EEENS_12float_e4m3_tENS5_IJlSC_lEEESJ_SK_NS4_8TiledMMAINS4_8MMA_AtomIJNS4_4SM904GMMA31MMA_64x128x32_F32E4M3E4M3_SS_TNILNSO_7ScaleInE1ELSQ_1EEEEEENS4_6LayoutISD_NS5_IJSC_NSA_ILi0EEESU_EEEEENS5_IJNS4_10UnderscoreESX_SX_EEEEENS4_13SM90_TMA_LOADENS4_14ComposedLayoutINS4_7SwizzleILi3ELi4ELi3EEENS4_18smem_ptr_flag_bitsILi8EEENST_INS5_IJNSA_ILi8EEESH_EEENS5_IJSH_SC_EEEEEEEvNS4_8identityENS4_23SM90_TMA_LOAD_MULTICASTES1A_vS1B_EENS_8epilogue10collective6detail29Sm90TmaWarpSpecializedAdapterINS1F_15DefaultEpilogueISJ_SK_SK_NS1E_6thread17LinearCombinationISJ_Li1EffLNS1J_9ScaleType4KindE0ELNS_15FloatRoundStyleE2ESJ_EENS1_15EpilogueDefaultEEEEEvvEEEEvNT_6ParamsE:
[----:B------:R-:W0:Y:S02]  /*0000*/  LDC R1, c[0x0][0x28] ;  /* 0x00000a00ff017b82 */ /* 0x000e240000000800 */
[----:B0-----:R-:W-:Y:S01]  /*0010*/  VIADD R1, R1, 0xffffff08 ;  /* 0xffffff0801017836 */ /* 0x001fe20000000000 */
[----:B------:R-:W0:Y:S01]  /*0020*/  S2R R4, SR_TID.X ;  /* 0x0000000000047919 */ /* 0x000e220000002100 */
[----:B------:R-:W-:Y:S01]  /*0030*/  ELECT P0, URZ, PT ;  /* 0x00000000003f782f */ /* 0x000fe20003800000 */
[----:B------:R-:W-:Y:S01]  /*0040*/  BSSY B0, `(.L_x_0) ;  /* 0x0000015000007945 */ /* 0x000fe20003800000 */
[--C-:B0-----:R-:W-:Y:S02]  /*0050*/  SHF.R.U32.HI R0, RZ, 0x5, R4.reuse ;  /* 0x00000005ff007819 */ /* 0x101fe40000011604 */
[----:B------:R-:W-:-:S03]  /*0060*/  SHF.R.U32.HI R2, RZ, 0x7, R4 ;  /* 0x00000007ff027819 */ /* 0x000fc60000011604 */
[----:B------:R-:W0:Y:S04]  /*0070*/  SHFL.IDX PT, R3, R0, RZ, 0x1f ;  /* 0x00001fff00037589 */ /* 0x000e2800000e0000 */
[----:B------:R-:W1:Y:S01]  /*0080*/  SHFL.IDX PT, R2, R2, RZ, 0x1f ;  /* 0x00001fff02027589 */ /* 0x000e6200000e0000 */
[----:B0-----:R-:W-:Y:S02]  /*0090*/  R2UR UR4, R3 ;  /* 0x00000000030472ca */ /* 0x001fe400000e0000 */
[----:B-1----:R-:W-:-:S11]  /*00a0*/  R2UR UR6, R2 ;  /* 0x00000000020672ca */ /* 0x002fd600000e0000 */
[----:B------:R-:W-:Y:S02]  /*00b0*/  USHF.R.S32.HI UR5, URZ, 0x1f, UR4 ;  /* 0x0000001f3f057899 */ /* 0x000fe40008011404 */
[----:B------:R-:W-:Y:S02]  /*00c0*/  ISETP.NE.OR P0, PT, RZ, UR4, !P0 ;  /* 0x00000004ff007c0c */ /* 0x000fe4000c705670 */
[----:B------:R-:W-:-:S04]  /*00d0*/  ULEA.HI UR5, UR5, UR4, URZ, 0x2 ;  /* 0x0000000405057291 */ /* 0x000fc8000f8f103f */
[----:B------:R-:W-:-:S04]  /*00e0*/  ULOP3.LUT UR5, UR5, 0xfffffffc, URZ, 0xc0, !UPT ;  /* 0xfffffffc05057892 */ /* 0x000fc8000f8ec03f */
[----:B------:R-:W-:-:S03]  /*00f0*/  UIADD3 UR8, UR4, -UR5, URZ ;  /* 0x8000000504087290 */ /* 0x000fc6000fffe03f */
[----:B------:R-:W-:Y:S09]  /*0100*/  @P0 BRA `(.L_x_1) ;  /* 0x0000000000200947 */ /* 0x000ff20003800000 */
[----:B------:R-:W-:Y:S02]  /*0110*/  ULDC.64 UR4, c[0x0][0x198] ;  /* 0x0000660000047ab9 */ /* 0x000fe40000000a00 */
[----:B------:R-:W-:Y:S02]  /*0120*/  UIADD3 UR10, UP0, UR4, 0xf0, URZ ;  /* 0x000000f0040a7890 */ /* 0x000fe4000ff1e03f */
[----:B------:R-:W-:Y:S02]  /*0130*/  UIADD3 UR4, UP1, UR4, 0x1f0, URZ ;  /* 0x000001f004047890 */ /* 0x000fe4000ff3e03f */
[----:B------:R-:W-:Y:S02]  /*0140*/  UIADD3.X UR11, URZ, UR5, URZ, UP0, !UPT ;  /* 0x000000053f0b7290 */ /* 0x000fe400087fe43f */
[----:B------:R-:W-:-:S07]  /*0150*/  UIADD3.X UR5, URZ, UR5, URZ, UP1, !UPT ;  /* 0x000000053f057290 */ /* 0x000fce0008ffe43f */
[----:B------:R0:W-:Y:S02]  /*0160*/  UTMACCTL.PF [UR10] ;  /* 0x000000000a0079b9 */ /* 0x0001e40008040000 */
[----:B------:R0:W-:Y:S02]  /*0170*/  UTMACCTL.PF [UR4] ;  /* 0x00000000040079b9 */ /* 0x0001e40008040000 */
[----:B0-----:R-:W-:Y:S01]  /*0180*/  NOP ;  /* 0x0000000000007918 */ /* 0x001fe20000000000 */
.L_x_1:
[----:B------:R-:W-:Y:S05]  /*0190*/  BSYNC B0 ;  /* 0x0000000000007941 */ /* 0x000fea0003800000 */
.L_x_0:
[----:B------:R-:W0:Y:S01]  /*01a0*/  SHFL.IDX PT, R3, R0, RZ, 0x1f ;  /* 0x00001fff00037589 */ /* 0x000e2200000e0000 */
[----:B------:R-:W-:Y:S01]  /*01b0*/  UISETP.NE.AND UP0, UPT, UR8, 0x3, UPT ;  /* 0x000000030800788c */ /* 0x000fe2000bf05270 */
[----:B------:R-:W-:Y:S01]  /*01c0*/  ISETP.NE.AND P1, PT, RZ, UR6, PT ;  /* 0x00000006ff007c0c */ /* 0x000fe2000bf25270 */
[----:B------:R-:W-:Y:S02]  /*01d0*/  UIADD3 UR10, UR6, -0x1, URZ ;  /* 0xffffffff060a7890 */ /* 0x000fe4000fffe03f */
[----:B------:R-:W-:Y:S02]  /*01e0*/  UISETP.EQ.OR UP0, UPT, UR8, URZ, !UP0 ;  /* 0x0000003f0800728c */ /* 0x000fe4000c702670 */
[----:B------:R-:W-:Y:S02]  /*01f0*/  UISETP.GE.U32.AND UP1, UPT, UR10, 0x2, UPT ;  /* 0x000000020a00788c */ /* 0x000fe4000bf26070 */
[----:B------:R-:W-:-:S04]  /*0200*/  UISETP.EQ.AND UP0, UPT, UR6, URZ, UP0 ;  /* 0x0000003f0600728c */ /* 0x000fc80008702270 */
[----:B------:R-:W-:-:S04]  /*0210*/  USEL UR13, URZ, 0x1, !UP0 ;  /* 0x000000013f0d7887 */ /* 0x000fc8000c000000 */
[----:B------:R-:W-:Y:S01]  /*0220*/  USEL UR13, UR13, 0x2, UP1 ;  /* 0x000000020d0d7887 */ /* 0x000fe20008800000 */
[----:B0-----:R-:W-:-:S13]  /*0230*/  ISETP.NE.AND P0, PT, R3, RZ, PT ;  /* 0x000000ff0300720c */ /* 0x001fda0003f05270 */
[----:B------:R-:W-:Y:S05]  /*0240*/  @P0 BRA `(.L_x_2) ;  /* 0x0000000000600947 */ /* 0x000fea0003800000 */
[----:B------:R-:W0:Y:S01]  /*0250*/  S2UR UR9, SR_CgaCtaId ;  /* 0x00000000000979c3 */ /* 0x000e220000008800 */
[----:B------:R-:W-:Y:S01]  /*0260*/  UMOV UR4, 0x400 ;  /* 0x0000040000047882 */ /* 0x000fe20000000000 */
[----:B------:R-:W-:Y:S01]  /*0270*/  UMOV UR5, 0x1 ;  /* 0x0000000100057882 */ /* 0x000fe20000000000 */
[----:B------:R-:W-:Y:S01]  /*0280*/  UMOV UR6, 0x4 ;  /* 0x0000000400067882 */ /* 0x000fe20000000000 */
[----:B------:R-:W-:Y:S01]  /*0290*/  ELECT P0, URZ, PT ;  /* 0x00000000003f782f */ /* 0x000fe20003800000 */
[----:B------:R-:W-:-:S04]  /*02a0*/  UIADD3 UR6, -UR6, 0x100000, URZ ;  /* 0x0010000006067890 */ /* 0x000fc8000fffe13f */
[----:B------:R-:W-:Y:S02]  /*02b0*/  USHF.L.U32 UR7, UR6, 0xb, URZ ;  /* 0x0000000b06077899 */ /* 0x000fe4000800063f */
[----:B------:R-:W-:Y:S02]  /*02c0*/  USHF.L.U32 UR6, UR6, 0x1, URZ ;  /* 0x0000000106067899 */ /* 0x000fe4000800063f */
[----:B0-----:R-:W-:Y:S02]  /*02d0*/  ULEA UR9, UR9, UR4, 0x18 ;  /* 0x0000000409097291 */ /* 0x001fe4000f8ec03f */
[----:B------:R-:W-:-:S04]  /*02e0*/  UIADD3 UR4, -UR5, 0x100000, URZ ;  /* 0x0010000005047890 */ /* 0x000fc8000fffe13f */
[----:B------:R-:W-:Y:S02]  /*02f0*/  USHF.L.U32 UR5, UR4, 0xb, URZ ;  /* 0x0000000b04057899 */ /* 0x000fe4000800063f */
[----:B------:R-:W-:Y:S01]  /*0300*/  USHF.L.U32 UR4, UR4, 0x1, URZ ;  /* 0x0000000104047899 */ /* 0x000fe2000800063f */
[----:B------:R-:W0:Y:S11]  /*0310*/  FENCE.VIEW.ASYNC.S ;  /* 0x00000000000073c6 */ /* 0x000e360000000000 */
[----:B0-----:R0:W1:Y:S01]  /*0320*/  SYNCS.EXCH.64 URZ, [UR9], UR4 ;  /* 0x00000004093f75b2 */ /* 0x0010620008000100 */
[----:B------:R0:W2:Y:S01]  /*0330*/  SYNCS.EXCH.64 URZ, [UR9+0x28], UR6 ;  /* 0x00002806093f75b2 */ /* 0x0000a20008000100 */
[----:B------:R0:W3:Y:S01]  /*0340*/  SYNCS.EXCH.64 URZ, [UR9+0x8], UR4 ;  /* 0x00000804093f75b2 */ /* 0x0000e20008000100 */
[----:B------:R0:W4:Y:S01]  /*0350*/  SYNCS.EXCH.64 URZ, [UR9+0x30], UR6 ;  /* 0x00003006093f75b2 */ /* 0x0001220008000100 */
[----:B------:R0:W0:Y:S01]  /*0360*/  SYNCS.EXCH.64 URZ, [UR9+0x10], UR4 ;  /* 0x00001004093f75b2 */ /* 0x0000220008000100 */
[----:B------:R0:W0:Y:S01]  /*0370*/  SYNCS.EXCH.64 URZ, [UR9+0x38], UR6 ;  /* 0x00003806093f75b2 */ /* 0x0000220008000100 */
[----:B------:R0:W0:Y:S01]  /*0380*/  SYNCS.EXCH.64 URZ, [UR9+0x18], UR4 ;  /* 0x00001804093f75b2 */ /* 0x0000220008000100 */
[----:B------:R0:W0:Y:S01]  /*0390*/  SYNCS.EXCH.64 URZ, [UR9+0x40], UR6 ;  /* 0x00004006093f75b2 */ /* 0x0000220008000100 */
[----:B------:R0:W0:Y:S01]  /*03a0*/  SYNCS.EXCH.64 URZ, [UR9+0x20], UR4 ;  /* 0x00002004093f75b2 */ /* 0x0000220008000100 */
[----:B------:R0:W0:Y:S01]  /*03b0*/  SYNCS.EXCH.64 URZ, [UR9+0x48], UR6 ;  /* 0x00004806093f75b2 */ /* 0x0000220008000100 */
[----:B------:R-:W-:Y:S01]  /*03c0*/  NOP ;  /* 0x0000000000007918 */ /* 0x000fe20000000000 */
.L_x_2:
[----:B------:R-:W-:Y:S01]  /*03d0*/  SHF.R.S32.HI R2, RZ, 0x1f, R4 ;  /* 0x0000001fff027819 */ /* 0x000fe20000011404 */
[----:B------:R-:W5:Y:S01]  /*03e0*/  SHFL.IDX PT, R0, R0, RZ, 0x1f ;  /* 0x00001fff00007589 */ /* 0x000f6200000e0000 */
[----:B0-----:R-:W0:Y:S01]  /*03f0*/  S2UR UR9, SR_CTAID.X ;  /* 0x00000000000979c3 */ /* 0x001e220000002500 */
[----:B------:R-:W-:Y:S02]  /*0400*/  ELECT P0, URZ, PT ;  /* 0x00000000003f782f */ /* 0x000fe40003800000 */
[----:B------:R-:W-:Y:S01]  /*0410*/  LEA.HI R2, R2, R4, RZ, 0x7 ;  /* 0x0000000402027211 */ /* 0x000fe200078f38ff */
[----:B------:R-:W-:Y:S01]  /*0420*/  ULDC UR4, c[0x0][0x150] ;  /* 0x0000540000047ab9 */ /* 0x000fe20000000800 */
[----:B------:R-:W-:Y:S01]  /*0430*/  SHF.R.S32.HI R6, RZ, 0x1f, R3 ;  /* 0x0000001fff067819 */ /* 0x000fe20000011403 */
[----:B------:R-:W-:Y:S01]  /*0440*/  NOP ;  /* 0x0000000000007918 */ /* 0x000fe20000000000 */
[----:B------:R-:W-:Y:S01]  /*0450*/  LOP3.LUT R2, R2, 0xffffff80, RZ, 0xc0, !PT ;  /* 0xffffff8002027812 */ /* 0x000fe200078ec0ff */
[----:B------:R-:W-:Y:S01]  /*0460*/  NOP ;  /* 0x0000000000007918 */ /* 0x000fe20000000000 */
[----:B------:R-:W-:Y:S01]  /*0470*/  LEA.HI R6, R6, R3, RZ, 0x2 ;  /* 0x0000000306067211 */ /* 0x000fe200078f10ff */
[----:B------:R-:W1:Y:S02]  /*0480*/  LDC R8, c[0x0][0x144] ;  /* 0x00005100ff087b82 */ /* 0x000e640000000800 */
[----:B------:R-:W-:Y:S01]  /*0490*/  IMAD.IADD R4, R4, 0x1, -R2 ;  /* 0x0000000104047824 */ /* 0x000fe200078e0a02 */
[----:B------:R-:W-:Y:S01]  /*04a0*/  LOP3.LUT R6, R6, 0x3ffffffc, RZ, 0xc0, !PT ;  /* 0x3ffffffc06067812 */ /* 0x000fe200078ec0ff */
[----:B------:R-:W2:Y:S03]  /*04b0*/  S2R R2, SR_CTAID.Y ;  /* 0x0000000000027919 */ /* 0x000ea60000002600 */
[----:B------:R-:W-:Y:S01]  /*04c0*/  SHF.R.S32.HI R5, RZ, 0x1f, R4 ;  /* 0x0000001fff057819 */ /* 0x000fe20000011404 */
[----:B------:R-:W-:Y:S01]  /*04d0*/  IMAD.IADD R6, R3, 0x1, -R6 ;  /* 0x0000000103067824 */ /* 0x000fe200078e0a06 */
[----:B------:R-:W3:Y:S02]  /*04e0*/  LDC R11, c[0x0][0x148] ;  /* 0x00005200ff0b7b82 */ /* 0x000ee40000000800 */
[----:B------:R-:W-:-:S02]  /*04f0*/  LEA.HI R5, R5, R4, RZ, 0x3 ;  /* 0x0000000405057211 */ /* 0x000fc400078f18ff */
[----:B-----5:R-:W-:Y:S02]  /*0500*/  ISETP.NE.OR P0, PT, R0, RZ, !P0 ;  /* 0x000000ff0000720c */ /* 0x020fe40004705670 */
[--C-:B------:R-:W-:Y:S02]  /*0510*/  SHF.R.S32.HI R0, RZ, 0x3, R5.reuse ;  /* 0x00000003ff007819 */ /* 0x100fe40000011405 */
[----:B------:R-:W-:Y:S02]  /*0520*/  SHF.R.S32.HI R5, RZ, 0x1f, R5 ;  /* 0x0000001fff057819 */ /* 0x000fe40000011405 */
[----:B0-----:R-:W-:Y:S02]  /*0530*/  I2FP.F32.U32 R7, UR9 ;  /* 0x0000000900077c45 */ /* 0x001fe40008201000 */
[----:B------:R-:W-:-:S03]  /*0540*/  LEA.HI R5, R5, R0, RZ, 0x2 ;  /* 0x0000000005057211 */ /* 0x000fc600078f10ff */
[----:B------:R-:W-:Y:S01]  /*0550*/  FMUL R7, R7, UR4 ;  /* 0x0000000407077c20 */ /* 0x000fe20008400000 */
[----:B------:R-:W-:Y:S01]  /*0560*/  LOP3.LUT R5, R5, 0xfffffffc, RZ, 0xc0, !PT ;  /* 0xfffffffc05057812 */ /* 0x000fe200078ec0ff */
[----:B------:R-:W-:Y:S01]  /*0570*/  VOTEU.ALL UP0, P0 ;  /* 0x00000000003f7886 */ /* 0x000fe20000000000 */
[----:B------:R-:W-:Y:S01]  /*0580*/  ULDC UR4, c[0x0][0x154] ;  /* 0x0000550000047ab9 */ /* 0x000fe20000000800 */
[----:B------:R-:W-:Y:S02]  /*0590*/  VOTEU.ALL UP1, P0 ;  /* 0x00000000003f7886 */ /* 0x000fe40000020000 */
[----:B------:R-:W0:Y:S01]  /*05a0*/  F2I.U32.TRUNC.NTZ R7, R7 ;  /* 0x0000000700077305 */ /* 0x000e22000020f000 */
[----:B------:R-:W-:Y:S01]  /*05b0*/  IMAD.IADD R5, R0, 0x1, -R5 ;  /* 0x0000000100057824 */ /* 0x000fe200078e0a05 */
[----:B------:R-:W5:Y:S01]  /*05c0*/  @!UP0 S2UR UR7, SR_CgaCtaId ;  /* 0x00000000000789c3 */ /* 0x000f620000008800 */
[----:B------:R-:W-:Y:S02]  /*05d0*/  @!UP0 UMOV UR6, 0x400 ;  /* 0x0000040000068882 */ /* 0x000fe40000000000 */
[----:B------:R-:W-:Y:S01]  /*05e0*/  IMAD R5, R6, 0x4, R5 ;  /* 0x0000000406057824 */ /* 0x000fe200078e0205 */
[----:B--2---:R-:W-:-:S04]  /*05f0*/  I2FP.F32.U32 R9, R2 ;  /* 0x0000000200097245 */ /* 0x004fc80000201000 */
[----:B------:R-:W-:Y:S01]  /*0600*/  LEA.HI R0, R5, R5, RZ, 0x1 ;  /* 0x0000000505007211 */ /* 0x000fe200078f08ff */
[----:B------:R-:W-:Y:S01]  /*0610*/  FMUL R9, R9, UR4 ;  /* 0x0000000409097c20 */ /* 0x000fe20008400000 */
[----:B------:R-:W-:Y:S02]  /*0620*/  UMOV UR4, 0x20 ;  /* 0x0000002000047882 */ /* 0x000fe40000000000 */
[----:B------:R-:W-:Y:S01]  /*0630*/  LOP3.LUT R6, R0, 0xfffffffe, RZ, 0xc0, !PT ;  /* 0xfffffffe00067812 */ /* 0x000fe200078ec0ff */
[----:B0-----:R-:W-:Y:S01]  /*0640*/  IMAD.MOV R13, RZ, RZ, -R7 ;  /* 0x000000ffff0d7224 */ /* 0x001fe200078e0a07 */
[----:B------:R-:W-:-:S04]  /*0650*/  @!UP0 UIADD3 UR4, -UR4, 0x100000, URZ ;  /* 0x0010000004048890 */ /* 0x000fc8000fffe13f */
[----:B------:R-:W-:Y:S02]  /*0660*/  @!UP0 USHF.L.U32 UR5, UR4, 0xb, URZ ;  /* 0x0000000b04058899 */ /* 0x000fe4000800063f */
[----:B------:R-:W-:Y:S01]  /*0670*/  @!UP0 USHF.L.U32 UR4, UR4, 0x1, URZ ;  /* 0x0000000104048899 */ /* 0x000fe2000800063f */
[----:B------:R-:W0:Y:S01]  /*0680*/  F2I.U32.TRUNC.NTZ R9, R9 ;  /* 0x0000000900097305 */ /* 0x000e22000020f000 */
[----:B-1----:R-:W-:Y:S02]  /*0690*/  IMAD R0, R8, R13, UR9 ;  /* 0x0000000908007e24 */ /* 0x002fe4000f8e020d */
[C---:B------:R-:W-:Y:S02]  /*06a0*/  IMAD.IADD R7, R5.reuse, 0x1, -R6 ;  /* 0x0000000105077824 */ /* 0x040fe400078e0a06 */
[----:B------:R-:W-:-:S03]  /*06b0*/  IMAD.SHL.U32 R6, R5, 0x4, RZ ;  /* 0x0000000405067824 */ /* 0x000fc600078e00ff */
[----:B------:R-:W-:Y:S01]  /*06c0*/  ISETP.NE.AND P2, PT, R7, R0, PT ;  /* 0x000000000700720c */ /* 0x000fe20003f45270 */
[----:B-----5:R-:W-:Y:S01]  /*06d0*/  @!UP0 ULEA UR6, UR7, UR6, 0x18 ;  /* 0x0000000607068291 */ /* 0x020fe2000f8ec03f */
[----:B------:R-:W-:Y:S01]  /*06e0*/  LOP3.LUT R10, R5, 0xc, R6, 0x78, !PT ;  /* 0x0000000c050a7812 */ /* 0x000fe200078e7806 */
[----:B------:R-:W1:Y:S01]  /*06f0*/  LDC R7, c[0x0][0x140] ;  /* 0x00005000ff077b82 */ /* 0x000e620000000800 */
[----:B------:R-:W-:Y:S01]  /*0700*/  VOTEU.ALL UP0, P0 ;  /* 0x00000000003f7886 */ /* 0x000fe20000000000 */
[----:B------:R-:W-:Y:S01]  /*0710*/  LOP3.LUT P0, RZ, R4, 0x7, RZ, 0xc0, !PT ;  /* 0x0000000704ff7812 */ /* 0x000fe2000780c0ff */
[----:B0-----:R-:W-:Y:S01]  /*0720*/  IMAD.MOV R12, RZ, RZ, -R9 ;  /* 0x000000ffff0c7224 */ /* 0x001fe200078e0a09 */
[----:B------:R0:W-:Y:S01]  /*0730*/  STL [R1+0x74], R10 ;  /* 0x0000740a01007387 */ /* 0x0001e20000100800 */
[----:B------:R-:W-:Y:S01]  /*0740*/  IMAD.MOV.U32 R4, RZ, RZ, 0x1 ;  /* 0x00000001ff047424 */ /* 0x000fe200078e00ff */
[----:B------:R-:W-:Y:S01]  /*0750*/  ISETP.LT.U32.AND P0, PT, R10, 0x2, !P0 ;  /* 0x000000020a00780c */ /* 0x000fe20004701070 */
[----:B---3--:R-:W-:-:S03]  /*0760*/  IMAD R6, R11, R12, R2 ;  /* 0x0000000c0b067224 */ /* 0x008fc600078e0202 */
[----:B------:R-:W-:Y:S01]  /*0770*/  @P2 LEA.HI R5, R10, R10, RZ, 0x1 ;  /* 0x0000000a0a052211 */ /* 0x000fe200078f08ff */
[----:B------:R-:W2:Y:S02]  /*0780*/  FENCE.VIEW.ASYNC.S ;  /* 0x00000000000073c6 */ /* 0x000ea40000000000 */
[----:B--2---:R0:W2:Y:S01]  /*0790*/  @!UP0 SYNCS.EXCH.64 URZ, [UR6+0x60], UR4 ;  /* 0x00006004063f85b2 */ /* 0x0040a20008000100 */
[----:B------:R-:W-:-:S04]  /*07a0*/  @P2 SHF.R.S32.HI R5, RZ, 0x1, R5 ;  /* 0x00000001ff052819 */ /* 0x000fc80000011405 */
[----:B------:R-:W-:Y:S02]  /*07b0*/  @P2 ISETP.NE.AND P3, PT, R5, R6, PT ;  /* 0x000000060500220c */ /* 0x000fe40003f65270 */
[----:B------:R-:W-:Y:S02]  /*07c0*/  SEL R5, RZ, 0x1, !P0 ;  /* 0x00000001ff057807 */ /* 0x000fe40004000000 */
[----:B------:R-:W-:Y:S02]  /*07d0*/  @P2 SEL R4, RZ, 0x1, P3 ;  /* 0x00000001ff042807 */ /* 0x000fe40001800000 */
[----:B-1----:R-:W-:Y:S02]  /*07e0*/  ISETP.EQ.U32.AND P5, PT, R7, 0x1, PT ;  /* 0x000000010700780c */ /* 0x002fe40003fa2070 */
[----:B------:R-:W-:Y:S01]  /*07f0*/  LOP3.LUT R4, R4, R5, RZ, 0xc0, !PT ;  /* 0x0000000504047212 */ /* 0x000fe200078ec0ff */
[----:B------:R0:W1:Y:S01]  /*0800*/  @!UP1 SYNCS.EXCH.64 URZ, [UR6+0x68], UR4 ;  /* 0x00006804063f95b2 */ /* 0x0000620008000100 */
[----:B------:R-:W-:-:S03]  /*0810*/  NOP ;  /* 0x0000000000007918 */ /* 0x000fc60000000000 */
[----:B------:R0:W-:Y:S06]  /*0820*/  STL [R1+0x70], R4 ;  /* 0x0000700401007387 */ /* 0x0001ec0000100800 */
[----:B--2---:R-:W-:Y:S05]  /*0830*/  @!P5 BRA `(.L_x_3) ;  /* 0x000000000008d947 */ /* 0x004fea0003800000 */
[----:B-1--4-:R-:W-:Y:S01]  /*0840*/  UCGABAR_ARV ;  /* 0x00000000000079c7 */ /* 0x012fe20008000000 */
[----:B------:R-:W-:Y:S05]  /*0850*/  BRA `(.L_x_4) ;  /* 0x0000000000047947 */ /* 0x000fea0003800000 */
.L_x_3:
[----:B-1--4-:R-:W-:Y:S01]  /*0860*/  NOP ;  /* 0x0000000000007918 */ /* 0x012fe20000000000 */
.L_x_4:
[----:B------:R-:W1:Y:S01]  /*0870*/  LDC R3, c[0x0][0x65c] ;  /* 0x00019700ff037b82 */ /* 0x000e620000000800 */
[----:B0-----:R-:W-:Y:S02]  /*0880*/  IMAD.U32 R4, RZ, RZ, UR9 ;  /* 0x00000009ff047e24 */ /* 0x001fe4000f8e00ff */
[----:B------:R-:W-:Y:S01]  /*0890*/  IMAD.MOV.U32 R5, RZ, RZ, RZ ;  /* 0x000000ffff057224 */ /* 0x000fe200078e00ff */
[----:B-1----:R-:W-:-:S13]  /*08a0*/  ISETP.NE.AND P4, PT, R3, 0x1, PT ;  /* 0x000000010300780c */ /* 0x002fda0003f85270 */
[----:B------:R-:W0:Y:S01]  /*08b0*/  @P4 LDC R7, c[0x0][0x10] ;  /* 0x00000400ff074b82 */ /* 0x000e220000000800 */
[----:B------:R-:W-:Y:S02]  /*08c0*/  @P4 IMAD.MOV.U32 R3, RZ, RZ, RZ ;  /* 0x000000ffff034224 */ /* 0x000fe400078e00ff */
[----:B------:R-:W-:-:S05]  /*08d0*/  @P4 IMAD.MOV.U32 R13, RZ, RZ, RZ ;  /* 0x000000ffff0d4224 */ /* 0x000fca00078e00ff */
[----:B------:R-:W1:Y:S01]  /*08e0*/  @!P4 LDC R9, c[0x0][0xc] ;  /* 0x00000300ff09cb82 */ /* 0x000e620000000800 */
[----:B0-----:R-:W-:-:S04]  /*08f0*/  @P4 IMAD.WIDE.U32 R6, R7, UR9, R2 ;  /* 0x0000000907064c25 */ /* 0x001fc8000f8e0002 */
[----:B------:R-:W-:Y:S02]  /*0900*/  @P4 IMAD.MOV.U32 R19, RZ, RZ, R6 ;  /* 0x000000ffff134224 */ /* 0x000fe400078e0006 */
[----:B------:R-:W-:Y:S02]  /*0910*/  @P4 IMAD.IADD R23, R7, 0x1, R13 ;  /* 0x0000000107174824 */ /* 0x000fe400078e020d */
[----:B-1----:R-:W-:-:S04]  /*0920*/  @!P4 IMAD.WIDE.U32 R4, R2, R9, R4 ;  /* 0x000000090204c225 */ /* 0x002fc800078e0004 */
[----:B------:R-:W-:Y:S02]  /*0930*/  @!P4 IMAD.MOV.U32 R19, RZ, RZ, R4 ;  /* 0x000000ffff13c224 */ /* 0x000fe400078e0004 */
[----:B------:R-:W-:-:S03]  /*0940*/  @!P4 IMAD.MOV.U32 R23, RZ, RZ, R5 ;  /* 0x000000ffff17c224 */ /* 0x000fc600078e0005 */
[----:B------:R0:W-:Y:S04]  /*0950*/  STL [R1+0x7c], R19 ;  /* 0x00007c1301007387 */ /* 0x0001e80000100800 */
[----:B------:R0:W-:Y:S01]  /*0960*/  STL [R1+0x78], R23 ;  /* 0x0000781701007387 */ /* 0x0001e20000100800 */
[----:B------:R-:W-:Y:S05]  /*0970*/  @!P5 BRA `(.L_x_5) ;  /* 0x00000000000cd947 */ /* 0x000fea0003800000 */
[----:B------:R-:W-:Y:S01]  /*0980*/  UCGABAR_WAIT ;  /* 0x0000000000007dc7 */ /* 0x000fe20008000000 */
[----:B------:R-:W-:Y:S01]  /*0990*/  CCTL.IVALL ;  /* 0x00000000ff00798f */ /* 0x000fe20002000000 */
[----:B------:R-:W-:Y:S05]  /*09a0*/  BRA `(.L_x_6) ;  /* 0x0000000000047947 */ /* 0x000fea0003800000 */
.L_x_5:
[----:B------:R-:W-:Y:S06]  /*09b0*/  BAR.SYNC.DEFER_BLOCKING 0x0 ;  /* 0x0000000000007b1d */ /* 0x000fec0000010000 */
.L_x_6:
[----:B------:R-:W-:Y:S05]  /*09c0*/  @!P1 BRA `(.L_x_7) ;  /* 0x000000e400a09947 */ /* 0x000fea0003800000 */
[----:B------:R-:W-:-:S06]  /*09d0*/  UISETP.GT.U32.AND UP0, UPT, UR10, 0x1, UPT ;  /* 0x000000010a00788c */ /* 0x000fcc000bf04070 */
[----:B------:R-:W-:-:S13]  /*09e0*/  PLOP3.LUT P0, PT, PT, PT, UP0, 0x80, 0x0 ;  /* 0x000000000000781c */ /* 0x000fda0003f0f008 */
[----:B------:R-:W-:Y:S05]  /*09f0*/  @P0 EXIT ;  /* 0x000000000000094d */ /* 0x000fea0003800000 */
[----:B------:R-:W-:Y:S01]  /*0a00*/  IMAD.MOV.U32 R6, RZ, RZ, -0x1 ;  /* 0xffffffffff067424 */ /* 0x000fe200078e00ff */
[----:B------:R-:W-:Y:S01]  /*0a10*/  ULDC.64 UR4, c[0x0][0x650] ;  /* 0x0001940000047ab9 */ /* 0x000fe20000000a00 */
[----:B------:R-:W-:Y:S01]  /*0a20*/  IMAD.MOV.U32 R5, RZ, RZ, -0x1 ;  /* 0xffffffffff057424 */ /* 0x000fe200078e00ff */
[----:B------:R-:W-:Y:S01]  /*0a30*/  ISETP.GE.U32.AND P0, PT, R19, UR4, PT ;  /* 0x0000000413007c0c */ /* 0x000fe2000bf06070 */
[----:B------:R-:W-:Y:S01]  /*0a40*/  UMOV UR12, 0xffffffff ;  /* 0xffffffff000c7882 */ /* 0x000fe20000000000 */
[----:B------:R1:W-:Y:S01]  /*0a50*/  STL [R1+0x84], R6 ;  /* 0x0000840601007387 */ /* 0x0003e20000100800 */
[----:B------:R-:W-:Y:S02]  /*0a60*/  PRMT R4, RZ, 0x7610, R4 ;  /* 0x00007610ff047816 */ /* 0x000fe40000000004 */
[----:B------:R-:W-:Y:S01]  /*0a70*/  ISETP.GE.U32.AND.EX P0, PT, R23, UR5, PT, P0 ;  /* 0x0000000517007c0c */ /* 0x000fe2000bf06100 */
[----:B------:R1:W-:-:S12]  /*0a80*/  STL [R1+0x80], R5 ;  /* 0x0000800501007387 */ /* 0x0003d80000100800 */
[----:B-1----:R-:W-:Y:S05]  /*0a90*/  @P0 BRA `(.L_x_8) ;  /* 0x0000000400380947 */ /* 0x002fea0003800000 */
[----:B------:R-:W1:Y:S01]  /*0aa0*/  LDC.64 R14, c[0x0][0x628] ;  /* 0x00018a00ff0e7b82 */ /* 0x000e620000000a00 */
[----:B------:R-:W-:Y:S02]  /*0ab0*/  IMAD.MOV.U32 R4, RZ, RZ, R19 ;  /* 0x000000ffff047224 */ /* 0x000fe400078e0013 */
[----:B------:R-:W-:-:S05]  /*0ac0*/  IMAD.MOV.U32 R5, RZ, RZ, R23 ;  /* 0x000000ffff057224 */ /* 0x000fca00078e0017 */
[----:B------:R-:W2:Y:S08]  /*0ad0*/  LDC R10, c[0x0][0x630] ;  /* 0x00018c00ff0a7b82 */ /* 0x000eb00000000800 */
[----:B------:R-:W3:Y:S01]  /*0ae0*/  LDC.64 R16, c[0x0][0x620] ;  /* 0x00018800ff107b82 */ /* 0x000ee20000000a00 */
[----:B-1----:R-:W-:-:S04]  /*0af0*/  ISETP.NE.U32.AND P0, PT, R14, RZ, PT ;  /* 0x000000ff0e00720c */ /* 0x002fc80003f05070 */
[----:B------:R-:W-:-:S13]  /*0b00*/  ISETP.NE.AND.EX P0, PT, R15, RZ, PT, P0 ;  /* 0x000000ff0f00720c */ /* 0x000fda0003f05300 */
[----:B--23--:R-:W-:Y:S05]  /*0b10*/  @!P0 BRA `(.L_x_9) ;  /* 0x0000000000288947 */ /* 0x00cfea0003800000 */
[----:B------:R-:W1:Y:S02]  /*0b20*/  LDC R9, c[0x0][0x634] ;  /* 0x00018d00ff097b82 */ /* 0x000e640000000800 */
[----:B-1----:R-:W-:-:S05]  /*0b30*/  IADD3 R9, P0, R19, R9, RZ ;  /* 0x0000000913097210 */ /* 0x002fca0007f1e0ff */
[----:B------:R-:W-:-:S04]  /*0b40*/  IMAD.X R13, RZ, RZ, R23, P0 ;  /* 0x000000ffff0d7224 */ /* 0x000fc800000e0617 */
[----:B------:R-:W-:-:S04]  /*0b50*/  IMAD.WIDE.U32 R4, R13, R14, RZ ;  /* 0x0000000e0d047225 */ /* 0x000fc800078e00ff */
[----:B------:R-:W-:-:S04]  /*0b60*/  IMAD.WIDE.U32 R6, P0, R9, R15, R4 ;  /* 0x0000000f09067225 */ /* 0x000fc80007800004 */
[----:B------:R-:W-:-:S04]  /*0b70*/  IMAD.WIDE.U32 R4, R9, R14, RZ ;  /* 0x0000000e09047225 */ /* 0x000fc800078e00ff */
[----:B------:R-:W-:Y:S01]  /*0b80*/  IMAD.X R9, RZ, RZ, RZ, P0 ;  /* 0x000000ffff097224 */ /* 0x000fe200000e06ff */
[----:B------:R-:W-:Y:S01]  /*0b90*/  IADD3 RZ, P0, R5, R6, RZ ;  /* 0x0000000605ff7210 */ /* 0x000fe20007f1e0ff */
[----:B------:R-:W-:-:S04]  /*0ba0*/  IMAD.MOV.U32 R8, RZ, RZ, R7 ;  /* 0x000000ffff087224 */ /* 0x000fc800078e0007 */
[----:B------:R-:W-:-:S08]  /*0bb0*/  IMAD.WIDE.U32.X R4, R13, R15, R8, P0 ;  /* 0x0000000f0d047225 */ /* 0x000fd000000e0408 */
.L_x_9:
[----:B------:R-:W1:Y:S01]  /*0bc0*/  LDC.64 R20, c[0x0][0x640] ;  /* 0x00019000ff147b82 */ /* 0x000e620000000a00 */
[-C--:B------:R-:W-:Y:S01]  /*0bd0*/  SHF.R.U64 R22, R4, R10.reuse, R5 ;  /* 0x0000000a04167219 */ /* 0x080fe20000001205 */
[----:B------:R-:W-:Y:S01]  /*0be0*/  IMAD.MOV.U32 R4, RZ, RZ, R19 ;  /* 0x000000ffff047224 */ /* 0x000fe200078e0013 */
[----:B------:R-:W-:Y:S01]  /*0bf0*/  SHF.R.U32.HI R3, RZ, R10, R5 ;  /* 0x0000000aff037219 */ /* 0x000fe20000011605 */
[----:B------:R-:W-:Y:S01]  /*0c00*/  IMAD.MOV.U32 R5, RZ, RZ, R23 ;  /* 0x000000ffff057224 */ /* 0x000fe200078e0017 */
[----:B------:R-:W-:Y:S01]  /*0c10*/  IADD3 R7, P0, RZ, -R22, RZ ;  /* 0x80000016ff077210 */ /* 0x000fe20007f1e0ff */
[----:B0-----:R-:W-:Y:S02]  /*0c20*/  IMAD R23, R11, R12, R2 ;  /* 0x0000000c0b177224 */ /* 0x001fe400078e0202 */
[----:B------:R-:W0:Y:S01]  /*0c30*/  LDC R8, c[0x0][0x618] ;  /* 0x00018600ff087b82 */ /* 0x000e220000000800 */
[----:B------:R-:W-:Y:S02]  /*0c40*/  IMAD.MOV.U32 R11, RZ, RZ, 0x1 ;  /* 0x00000001ff0b7424 */ /* 0x000fe400078e00ff */
[----:B------:R-:W-:-:S02]  /*0c50*/  IMAD.X R3, RZ, RZ, ~R3, P0 ;  /* 0x000000ffff037224 */ /* 0x000fc400000e0e03 */
[----:B------:R-:W-:-:S03]  /*0c60*/  IMAD.WIDE.U32 R4, R7, R16, R4 ;  /* 0x0000001007047225 */ /* 0x000fc600078e0004 */
[----:B------:R-:W2:Y:S01]  /*0c70*/  LDC R14, c[0x0][0x608] ;  /* 0x00018200ff0e7b82 */ /* 0x000ea20000000800 */
[----:B------:R-:W-:-:S04]  /*0c80*/  IMAD R6, R3, R16, RZ ;  /* 0x0000001003067224 */ /* 0x000fc800078e02ff */
[----:B------:R-:W-:-:S03]  /*0c90*/  IMAD R3, R7, R17, R6 ;  /* 0x0000001107037224 */ /* 0x000fc600078e0206 */
[----:B------:R-:W3:Y:S01]  /*0ca0*/  LDC R18, c[0x0][0x658] ;  /* 0x00019600ff127b82 */ /* 0x000ee20000000800 */
[----:B------:R-:W-:Y:S01]  /*0cb0*/  IMAD.IADD R3, R5, 0x1, R3 ;  /* 0x0000000105037824 */ /* 0x000fe200078e0203 */
[----:B-1----:R-:W-:Y:S01]  /*0cc0*/  ISETP.NE.U32.AND P0, PT, R20, RZ, PT ;  /* 0x000000ff1400720c */ /* 0x002fe20003f05070 */
[----:B------:R-:W-:-:S03]  /*0cd0*/  IMAD.MOV.U32 R5, RZ, RZ, -0x1 ;  /* 0xffffffffff057424 */ /* 0x000fc600078e00ff */
[----:B------:R-:W-:Y:S02]  /*0ce0*/  ISETP.NE.AND.EX P0, PT, R21, RZ, PT, P0 ;  /* 0x000000ff1500720c */ /* 0x000fe40003f05300 */
[----:B------:R-:W1:Y:S01]  /*0cf0*/  LDC R13, c[0x0][0x600] ;  /* 0x00018000ff0d7b82 */ /* 0x000e620000000800 */
[-CC-:B0-----:R-:W-:Y:S02]  /*0d00*/  SHF.R.U64 R10, R4, R8.reuse, R3.reuse ;  /* 0x00000008040a7219 */ /* 0x181fe40000001203 */
[----:B------:R-:W-:-:S05]  /*0d10*/  SHF.R.U32.HI R3, RZ, R8, R3 ;  /* 0x00000008ff037219 */ /* 0x000fca0000011603 */
[----:B------:R-:W0:Y:S01]  /*0d20*/  LDC R15, c[0x0][0x648] ;  /* 0x00019200ff0f7b82 */ /* 0x000e220000000800 */
[-CC-:B--2---:R-:W-:Y:S02]  /*0d30*/  SHF.R.U64 R19, R10, R14.reuse, R3.reuse ;  /* 0x0000000e0a137219 */ /* 0x184fe40000001203 */
[----:B------:R-:W-:-:S05]  /*0d40*/  SHF.R.U32.HI R3, RZ, R14, R3 ;  /* 0x0000000eff037219 */ /* 0x000fca0000011603 */
[----:B------:R-:W2:Y:S01]  /*0d50*/  LDC R17, c[0x0][0x638] ;  /* 0x00018e00ff117b82 */ /* 0x000ea20000000800 */
[-C--:B---3--:R-:W-:Y:S02]  /*0d60*/  SHF.L.U32 R2, R5, R18.reuse, RZ ;  /* 0x0000001205027219 */ /* 0x088fe400000006ff */
[--C-:B------:R-:W-:Y:S02]  /*0d70*/  SHF.R.U64 R12, R19, R18, R3.reuse ;  /* 0x00000012130c7219 */ /* 0x100fe40000001203 */
[----:B------:R-:W-:Y:S02]  /*0d80*/  LOP3.LUT R8, RZ, R2, RZ, 0x33, !PT ;  /* 0x00000002ff087212 */ /* 0x000fe400078e33ff */
[----:B------:R-:W-:Y:S01]  /*0d90*/  SHF.R.U32.HI R3, RZ, R18, R3 ;  /* 0x00000012ff037219 */ /* 0x000fe20000011603 */
[----:B------:R-:W3:Y:S01]  /*0da0*/  LDC R16, c[0x0][0x610] ;  /* 0x00018400ff107b82 */ /* 0x000ee20000000800 */
[----:B------:R-:W-:Y:S01]  /*0db0*/  IMAD.MOV.U32 R2, RZ, RZ, R12 ;  /* 0x000000ffff027224 */ /* 0x000fe200078e000c */
[----:B------:R-:W-:Y:S06]  /*0dc0*/  @!P0 BRA `(.L_x_10) ;  /* 0x0000000000288947 */ /* 0x000fec0003800000 */
[----:B------:R-:W4:Y:S02]  /*0dd0*/  LDC R7, c[0x0][0x64c] ;  /* 0x00019300ff077b82 */ /* 0x000f240000000800 */
[----:B----4-:R-:W-:-:S05]  /*0de0*/  IADD3 R7, P0, R12, R7, RZ ;  /* 0x000000070c077210 */ /* 0x010fca0007f1e0ff */
        /* <DEDUP_REMOVED lines=8> */
.L_x_10:
[----:B0-----:R-:W-:Y:S01]  /*0e70*/  SHF.R.U64 R4, R2, R15, R3 ;  /* 0x0000000f02047219 */ /* 0x001fe20000001203 */
[----:B-1----:R-:W-:Y:S01]  /*0e80*/  VIADD R5, R13, 0xffffffff ;  /* 0xffffffff0d057836 */ /* 0x002fe20000000000 */
[----:B------:R-:W-:Y:S02]  /*0e90*/  SHF.L.U32 R2, R11, R18, RZ ;  /* 0x000000120b027219 */ /* 0x000fe400000006ff */
[----:B------:R-:W-:Y:S01]  /*0ea0*/  LOP3.LUT R3, R19, R8, RZ, 0xc0, !PT ;  /* 0x0000000813037212 */ /* 0x000fe200078ec0ff */
[----:B------:R-:W-:Y:S01]  /*0eb0*/  IMAD.MOV R6, RZ, RZ, -R4 ;  /* 0x000000ffff067224 */ /* 0x000fe200078e0a04 */
[----:B------:R-:W-:Y:S02]  /*0ec0*/  SEL R0, R0, R23, !P4 ;  /* 0x0000001700007207 */ /* 0x000fe40006000000 */
[----:B------:R-:W-:Y:S01]  /*0ed0*/  LOP3.LUT R5, R10, R5, RZ, 0xc0, !PT ;  /* 0x000000050a057212 */ /* 0x000fe200078ec0ff */
[----:B------:R-:W-:Y:S01]  /*0ee0*/  IMAD R3, R2, R4, R3 ;  /* 0x0000000402037224 */ /* 0x000fe200078e0203 */
[----:B------:R-:W-:Y:S01]  /*0ef0*/  R2UR UR12, R22 ;  /* 0x00000000160c72ca */ /* 0x000fe200000e0000 */
[----:B--2---:R-:W-:-:S02]  /*0f00*/  IMAD R2, R6, R17, R12 ;  /* 0x0000001106027224 */ /* 0x004fc400078e020c */
[----:B---3--:R-:W-:Y:S02]  /*0f10*/  IMAD R0, R3, R16, R0 ;  /* 0x0000001003007224 */ /* 0x008fe400078e0200 */
[----:B------:R-:W-:Y:S02]  /*0f20*/  IMAD R3, R2, R13, R5 ;  /* 0x0000000d02037224 */ /* 0x000fe400078e0205 */
[----:B------:R-:W-:-:S03]  /*0f30*/  IMAD.MOV.U32 R4, RZ, RZ, 0x1 ;  /* 0x00000001ff047424 */ /* 0x000fc600078e00ff */
[----:B------:R-:W-:Y:S02]  /*0f40*/  SEL R2, R3, R0, !P4 ;  /* 0x0000000003027207 */ /* 0x000fe40006000000 */
[----:B------:R-:W-:-:S03]  /*0f50*/  SEL R0, R0, R3, !P4 ;  /* 0x0000000300007207 */ /* 0x000fc60006000000 */
[----:B------:R1:W-:Y:S04]  /*0f60*/  STL [R1+0x80], R2 ;  /* 0x0000800201007387 */ /* 0x0003e80000100800 */
[----:B------:R1:W-:Y:S02]  /*0f70*/  STL [R1+0x84], R0 ;  /* 0x0000840001007387 */ /* 0x0003e40000100800 */
.L_x_8:
[----:B------:R-:W-:-:S08]  /*0f80*/  NOP ;  /* 0x0000000000007918 */ /* 0x000fd00000000000 */
[----:B------:R-:W2:Y:S02]  /*0f90*/  USETMAXREG.TRY_ALLOC.CTAPOOL UP0, 0xe8 ;  /* 0x000000e8000079c8 */ /* 0x000ea40008000600 */
[----:B--2---:R-:W-:-:S13]  /*0fa0*/  PLOP3.LUT P0, PT, PT, PT, UP0, 0x80, 0x0 ;  /* 0x000000000000781c */ /* 0x004fda0003f0f008 */
[----:B------:R-:W-:Y:S05]  /*0fb0*/  @!P0 BRA `(.L_x_8) ;  /* 0xfffffffc00f08947 */ /* 0x000fea000383ffff */
[----:B------:R-:W-:Y:S01]  /*0fc0*/  ULDC.64 UR4, c[0x0][0x598] ;  /* 0x0001660000047ab9 */ /* 0x000fe20000000a00 */
[----:B------:R-:W-:Y:S01]  /*0fd0*/  ULDC.64 UR14, c[0x0][0x208] ;  /* 0x00008200000e7ab9 */ /* 0x000fe20000000a00 */
[----:B------:R-:W-:-:S04]  /*0fe0*/  ISETP.NE.U32.AND P0, PT, RZ, UR4, PT ;  /* 0x00000004ff007c0c */ /* 0x000fc8000bf05070 */
[----:B------:R-:W-:-:S13]  /*0ff0*/  ISETP.NE.AND.EX P0, PT, RZ, UR5, PT, P0 ;  /* 0x00000005ff007c0c */ /* 0x000fda000bf05300 */
[----:B------:R-:W-:Y:S05]  /*1000*/  @!P0 BRA `(.L_x_11) ;  /* 0x0000000000208947 */ /* 0x000fea0003800000 */
[----:B-1----:R-:W1:Y:S02]  /*1010*/  LDC.64 R2, c[0x0][0x598] ;  /* 0x00016600ff027b82 */ /* 0x002e640000000a00 */
[----:B-1----:R-:W2:Y:S02]  /*1020*/  LDG.E.64 R2, desc[UR14][R2.64] ;  /* 0x0000000e02027981 */ /* 0x002ea4000c1e1b00 */
[----:B--2---:R-:W-:-:S04]  /*1030*/  ISETP.NE.U32.AND P0, PT, R2, RZ, PT ;  /* 0x000000ff0200720c */ /* 0x004fc80003f05070 */
[----:B------:R-:W-:-:S13]  /*1040*/  ISETP.NE.AND.EX P0, PT, R3, RZ, PT, P0 ;  /* 0x000000ff0300720c */ /* 0x000fda0003f05300 */
[----:B------:R-:W-:Y:S05]  /*1050*/  @!P0 BRA `(.L_x_11) ;  /* 0x00000000000c8947 */ /* 0x000fea0003800000 */
[----:B------:R-:W2:Y:S02]  /*1060*/  LD.E R2, desc[UR14][R2.64] ;  /* 0x0000000e02027980 */ /* 0x000ea4000c101900 */
[----:B--2---:R-:W-:Y:S01]  /*1070*/  R2UR UR20, R2 ;  /* 0x00000000021472ca */ /* 0x004fe200000e0000 */
[----:B------:R-:W-:-:S14]  /*1080*/  BRA `(.L_x_12) ;  /* 0x0000000000247947 */ /* 0x000fdc0003800000 */
.L_x_11:
[----:B------:R-:W-:Y:S02]  /*1090*/  ULDC.64 UR4, c[0x0][0x588] ;  /* 0x0001620000047ab9 */ /* 0x000fe40000000a00 */
[----:B------:R-:W-:-:S04]  /*10a0*/  ISETP.NE.U32.AND P0, PT, RZ, UR4, PT ;  /* 0x00000004ff007c0c */ /* 0x000fc8000bf05070 */
[----:B------:R-:W-:-:S13]  /*10b0*/  ISETP.NE.AND.EX P0, PT, RZ, UR5, PT, P0 ;  /* 0x00000005ff007c0c */ /* 0x000fda000bf05300 */
[----:B------:R-:W-:Y:S05]  /*10c0*/  @!P0 BRA `(.L_x_13) ;  /* 0x0000000000108947 */ /* 0x000fea0003800000 */
[----:B-1----:R-:W1:Y:S02]  /*10d0*/  LDC.64 R2, c[0x0][0x588] ;  /* 0x00016200ff027b82 */ /* 0x002e640000000a00 */
[----:B-1----:R-:W2:Y:S02]  /*10e0*/  LDG.E R2, desc[UR14][R2.64] ;  /* 0x0000000e02027981 */ /* 0x002ea4000c1e1900 */
[----:B--2---:R-:W-:Y:S01]  /*10f0*/  R2UR UR20, R2 ;  /* 0x00000000021472ca */ /* 0x004fe200000e0000 */
[----:B------:R-:W-:-:S14]  /*1100*/  BRA `(.L_x_12) ;  /* 0x0000000000047947 */ /* 0x000fdc0003800000 */
.L_x_13:
[----:B------:R-:W-:-:S05]  /*1110*/  ULDC UR20, c[0x0][0x580] ;  /* 0x0001600000147ab9 */ /* 0x000fca0000000800 */
.L_x_12:
[----:B------:R-:W-:Y:S02]  /*1120*/  ULDC.64 UR4, c[0x0][0x5a0] ;  /* 0x0001680000047ab9 */ /* 0x000fe40000000a00 */
        /* <DEDUP_REMOVED lines=11> */
.L_x_14:
        /* <DEDUP_REMOVED lines=8> */
.L_x_16:
[----:B------:R-:W-:-:S05]  /*1260*/  ULDC UR21, c[0x0][0x584] ;  /* 0x0001610000157ab9 */ /* 0x000fca0000000800 */
.L_x_15:
[----:B------:R-:W-:-:S13]  /*1270*/  LOP3.LUT P0, RZ, R4, 0xff, RZ, 0xc0, !PT ;  /* 0x000000ff04ff7812 */ /* 0x000fda000780c0ff */
[----:B------:R-:W-:Y:S05]  /*1280*/  @!P0 EXIT ;  /* 0x000000000000894d */ /* 0x000fea0003800000 */
[----:B------:R-:W-:Y:S01]  /*1290*/  ULDC UR4, c[0x0][0x28c] ;  /* 0x0000a30000047ab9 */ /* 0x000fe20000000800 */
[----:B------:R-:W-:Y:S02]  /*12a0*/  ULOP3.LUT UR22, UR13, 0x1, URZ, 0xfc, !UPT ;  /* 0x000000010d167892 */ /* 0x000fe4000f8efc3f */
[----:B------:R-:W-:-:S04]  /*12b0*/  UIADD3 UR4, UR4, 0x7f, URZ ;  /* 0x0000007f04047890 */ /* 0x000fc8000fffe03f */
[----:B------:R-:W-:-:S04]  /*12c0*/  USHF.R.S32.HI UR5, URZ, 0x1f, UR4 ;  /* 0x0000001f3f057899 */ /* 0x000fc80008011404 */
[----:B------:R-:W-:-:S03]  /*12d0*/  ULEA.HI UR5, UR5, UR4, URZ, 0x7 ;  /* 0x0000000405057291 */ /* 0x000fc6000f8f383f */
[----:B------:R-:W-:Y:S01]  /*12e0*/  UMOV UR4, URZ ;  /* 0x0000003f00047c82 */ /* 0x000fe20008000000 */
[----:B------:R-:W-:-:S03]  /*12f0*/  USHF.R.S32.HI UR9, URZ, 0x7, UR5 ;  /* 0x000000073f097899 */ /* 0x000fc60008011405 */
[----:B------:R-:W-:-:S09]  /*1300*/  UMOV UR5, URZ ;  /* 0x0000003f00057c82 */ /* 0x000fd20008000000 */
.L_x_299:
[----:B-1----:R-:W1:Y:S01]  /*1310*/  S2R R0, SR_TID.X ;  /* 0x0000000000007919 */ /* 0x002e620000002100 */
[----:B--2---:R-:W2:Y:S01]  /*1320*/  S2UR UR18, SR_CgaCtaId ;  /* 0x00000000001279c3 */ /* 0x004ea20000008800 */
[----:B------:R-:W-:Y:S01]  /*1330*/  UMOV UR17, 0x400 ;  /* 0x0000040000117882 */ /* 0x000fe20000000000 */
[----:B------:R-:W-:Y:S01]  /*1340*/  UMOV UR6, URZ ;  /* 0x0000003f00067c82 */ /* 0x000fe20008000000 */
[----:B------:R-:W-:Y:S01]  /*1350*/  STL [R1+0x6c], RZ ;  /* 0x00006cff01007387 */ /* 0x000fe20000100800 */
[----:B------:R-:W-:Y:S01]  /*1360*/  UMOV UR7, URZ ;  /* 0x0000003f00077c82 */ /* 0x000fe20008000000 */
[----:B------:R-:W-:Y:S01]  /*1370*/  UMOV UR8, URZ ;  /* 0x0000003f00087c82 */ /* 0x000fe20008000000 */
[----:B------:R-:W-:Y:S01]  /*1380*/  UMOV UR23, UR5 ;  /* 0x0000000500177c82 */ /* 0x000fe20008000000 */
[----:B------:R-:W-:Y:S01]  /*1390*/  STL [R1+0x68], RZ ;  /* 0x000068ff01007387 */ /* 0x000fe20000100800 */
[----:B---3--:R-:W3:Y:S01]  /*13a0*/  LDC R2, c[0x0][0x28c] ;  /* 0x0000a300ff027b82 */ /* 0x008ee20000000800 */
[----:B------:R-:W-:Y:S01]  /*13b0*/  UMOV UR24, UR4 ;  /* 0x0000000400187c82 */ /* 0x000fe20008000000 */
[----:B------:R-:W-:Y:S01]  /*13c0*/  CS2R R4, SRZ ;  /* 0x0000000000047805 */ /* 0x000fe2000001ff00 */
[----:B------:R-:W-:Y:S01]  /*13d0*/  STL [R1+0x64], RZ ;  /* 0x000064ff01007387 */ /* 0x000fe20000100800 */
[----:B------:R-:W-:-:S02]  /*13e0*/  CS2R R6, SRZ ;  /* 0x0000000000067805 */ /* 0x000fc4000001ff00 */
[----:B------:R-:W-:Y:S02]  /*13f0*/  CS2R R8, SRZ ;  /* 0x0000000000087805 */ /* 0x000fe4000001ff00 */
[----:B------:R-:W-:Y:S01]  /*1400*/  CS2R R10, SRZ ;  /* 0x00000000000a7805 */ /* 0x000fe2000001ff00 */
[----:B------:R-:W-:Y:S01]  /*1410*/  STL [R1+0x60], RZ ;  /* 0x000060ff01007387 */ /* 0x000fe20000100800 */
[----:B------:R-:W-:Y:S02]  /*1420*/  CS2R R12, SRZ ;  /* 0x00000000000c7805 */ /* 0x000fe4000001ff00 */
[----:B------:R-:W-:Y:S02]  /*1430*/  CS2R R14, SRZ ;  /* 0x00000000000e7805 */ /* 0x000fe4000001ff00 */
[----:B------:R-:W-:Y:S01]  /*1440*/  CS2R R16, SRZ ;  /* 0x0000000000107805 */ /* 0x000fe2000001ff00 */
[----:B------:R-:W-:Y:S01]  /*1450*/  STL [R1+0x5c], RZ ;  /* 0x00005cff01007387 */ /* 0x000fe20000100800 */
[----:B0-----:R-:W-:-:S02]  /*1460*/  CS2R R18, SRZ ;  /* 0x0000000000127805 */ /* 0x001fc4000001ff00 */
[----:B------:R-:W-:Y:S02]  /*1470*/  CS2R R20, SRZ ;  /* 0x0000000000147805 */ /* 0x000fe4000001ff00 */
[----:B------:R-:W-:Y:S01]  /*1480*/  CS2R R22, SRZ ;  /* 0x0000000000167805 */ /* 0x000fe2000001ff00 */
[----:B------:R-:W-:Y:S01]  /*1490*/  STL [R1+0x58], RZ ;  /* 0x000058ff01007387 */ /* 0x000fe20000100800 */
[----:B------:R-:W-:Y:S02]  /*14a0*/  CS2R R152, SRZ ;  /* 0x0000000000987805 */ /* 0x000fe4000001ff00 */
[----:B------:R-:W-:Y:S02]  /*14b0*/  CS2R R154, SRZ ;  /* 0x00000000009a7805 */ /* 0x000fe4000001ff00 */
[----:B------:R-:W-:Y:S01]  /*14c0*/  CS2R R156, SRZ ;  /* 0x00000000009c7805 */ /* 0x000fe2000001ff00 */
[----:B------:R-:W-:Y:S01]  /*14d0*/  STL [R1+0x54], RZ ;  /* 0x000054ff01007387 */ /* 0x000fe20000100800 */
[----:B------:R-:W-:-:S02]  /*14e0*/  CS2R R158, SRZ ;  /* 0x00000000009e7805 */ /* 0x000fc4000001ff00 */
[----:B------:R-:W-:Y:S02]  /*14f0*/  CS2R R160, SRZ ;  /* 0x0000000000a07805 */ /* 0x000fe4000001ff00 */
[----:B------:R-:W-:Y:S02]  /*1500*/  CS2R R162, SRZ ;  /* 0x0000000000a27805 */ /* 0x000fe4000001ff00 */
[----:B-1----:R-:W-:Y:S01]  /*1510*/  LOP3.LUT R0, R0, 0x80, RZ, 0xc0, !PT ;  /* 0x0000008000007812 */ /* 0x002fe200078ec0ff */
[----:B------:R-:W-:Y:S01]  /*1520*/  STL [R1+0x50], RZ ;  /* 0x000050ff01007387 */ /* 0x000fe20000100800 */
[----:B---3--:R-:W-:Y:S02]  /*1530*/  ISETP.GE.AND P0, PT, R2, 0x1, PT ;  /* 0x000000010200780c */ /* 0x008fe40003f06270 */
[----:B------:R-:W-:Y:S02]  /*1540*/  CS2R R2, SRZ ;  /* 0x0000000000027805 */ /* 0x000fe4000001ff00 */
[----:B------:R-:W-:Y:S01]  /*1550*/  SHF.R.U32.HI R0, RZ, 0x7, R0 ;  /* 0x00000007ff007819 */ /* 0x000fe20000011600 */
        /* <DEDUP_REMOVED lines=8> */
[----:B------:R-:W0:Y:S01]  /*15e0*/  SHFL.IDX PT, R0, R0, RZ, 0x1f ;  /* 0x00001fff00007589 */ /* 0x000e2200000e0000 */
[----:B------:R-:W-:-:S02]  /*15f0*/  CS2R R176, SRZ ;  /* 0x0000000000b07805 */ /* 0x000fc4000001ff00 */
[----:B------:R-:W-:Y:S02]  /*1600*/  CS2R R178, SRZ ;  /* 0x0000000000b27805 */ /* 0x000fe4000001ff00 */
[----:B------:R-:W-:Y:S01]  /*1610*/  CS2R R180, SRZ ;  /* 0x0000000000b47805 */ /* 0x000fe2000001ff00 */
[----:B------:R1:W-:Y:S01]  /*1620*/  STL [R1+0x44], RZ ;  /* 0x000044ff01007387 */ /* 0x0003e20000100800 */
[----:B------:R-:W-:Y:S02]  /*1630*/  CS2R R182, SRZ ;  /* 0x0000000000b67805 */ /* 0x000fe4000001ff00 */
[----:B------:R-:W-:Y:S02]  /*1640*/  CS2R R184, SRZ ;  /* 0x0000000000b87805 */ /* 0x000fe4000001ff00 */
[----:B------:R-:W-:Y:S01]  /*1650*/  CS2R R186, SRZ ;  /* 0x0000000000ba7805 */ /* 0x000fe2000001ff00 */
[----:B------:R1:W-:Y:S01]  /*1660*/  STL [R1+0x40], RZ ;  /* 0x000040ff01007387 */ /* 0x0003e20000100800 */
        /* <DEDUP_REMOVED lines=14> */
[----:B------:R-:W-:Y:S02]  /*1750*/  CS2R R210, SRZ ;  /* 0x0000000000d27805 */ /* 0x000fe4000001ff00 */
[----:B0-----:R-:W-:Y:S01]  /*1760*/  R2UR UR10, R0 ;  /* 0x00000000000a72ca */ /* 0x001fe200000e0000 */
[----:B------:R1:W-:Y:S01]  /*1770*/  STL [R1+0x30], RZ ;  /* 0x000030ff01007387 */ /* 0x0003e20000100800 */
[----:B------:R-:W-:Y:S01]  /*1780*/  IMAD.MOV.U32 R0, RZ, RZ, RZ ;  /* 0x000000ffff007224 */ /* 0x000fe200078e00ff */
[----:B------:R-:W-:-:S02]  /*1790*/  CS2R R212, SRZ ;  /* 0x0000000000d47805 */ /* 0x000fc4000001ff00 */
[----:B------:R-:W-:Y:S01]  /*17a0*/  CS2R R214, SRZ ;  /* 0x0000000000d67805 */ /* 0x000fe2000001ff00 */
[----:B------:R1:W-:Y:S01]  /*17b0*/  STL [R1+0x2c], RZ ;  /* 0x00002cff01007387 */ /* 0x0003e20000100800 */
[----:B------:R-:W-:Y:S02]  /*17c0*/  CS2R R216, SRZ ;  /* 0x0000000000d87805 */ /* 0x000fe4000001ff00 */
[----:B------:R-:W-:Y:S02]  /*17d0*/  CS2R R218, SRZ ;  /* 0x0000000000da7805 */ /* 0x000fe4000001ff00 */
[----:B------:R-:W-:Y:S01]  /*17e0*/  CS2R R220, SRZ ;  /* 0x0000000000dc7805 */ /* 0x000fe2000001ff00 */
[----:B------:R1:W-:Y:S01]  /*17f0*/  STL [R1+0x28], RZ ;  /* 0x000028ff01007387 */ /* 0x0003e20000100800 */
[----:B------:R-:W-:Y:S02]  /*1800*/  CS2R R222, SRZ ;  /* 0x0000000000de7805 */ /* 0x000fe4000001ff00 */
[----:B------:R-:W-:-:S02]  /*1810*/  CS2R R224, SRZ ;  /* 0x0000000000e07805 */ /* 0x000fc4000001ff00 */
[----:B------:R-:W-:Y:S01]  /*1820*/  CS2R R226, SRZ ;  /* 0x0000000000e27805 */ /* 0x000fe2000001ff00 */
[----:B------:R1:W-:Y:S01]  /*1830*/  STL [R1+0x24], RZ ;  /* 0x000024ff01007387 */ /* 0x0003e20000100800 */
[----:B------:R-:W-:Y:S01]  /*1840*/  ULEA.HI UR11, UR10, UR10, URZ, 0x1 ;  /* 0x0000000a0a0b7291 */ /* 0x000fe2000f8f083f */
[----:B------:R-:W-:Y:S01]  /*1850*/  IMAD.MOV.U32 R228, RZ, RZ, RZ ;  /* 0x000000ffffe47224 */ /* 0x000fe200078e00ff */
[----:B------:R-:W-:Y:S01]  /*1860*/  CS2R R88, SRZ ;  /* 0x0000000000587805 */ /* 0x000fe2000001ff00 */
[----:B------:R1:W-:Y:S01]  /*1870*/  STL [R1+0x20], RZ ;  /* 0x000020ff01007387 */ /* 0x0003e20000100800 */
[----:B------:R-:W-:Y:S01]  /*1880*/  ULOP3.LUT UR16, UR11, 0x7fffe, URZ, 0xc0, !UPT ;  /* 0x0007fffe0b107892 */ /* 0x000fe2000f8ec03f */
[----:B------:R-:W-:Y:S01]  /*1890*/  CS2R R90, SRZ ;  /* 0x00000000005a7805 */ /* 0x000fe2000001ff00 */
[----:B--2---:R-:W-:Y:S01]  /*18a0*/  ULEA UR11, UR18, UR17, 0x18 ;  /* 0x00000011120b7291 */ /* 0x004fe2000f8ec03f */
[----:B------:R1:W-:Y:S01]  /*18b0*/  STL [R1+0x1c], RZ ;  /* 0x00001cff01007387 */ /* 0x0003e20000100800 */
[----:B------:R-:W-:Y:S01]  /*18c0*/  UIADD3 UR16, UR10, -UR16, URZ ;  /* 0x800000100a107290 */ /* 0x000fe2000fffe03f */
[----:B------:R-:W-:-:S02]  /*18d0*/  CS2R R92, SRZ ;  /* 0x00000000005c7805 */ /* 0x000fc4000001ff00 */
[----:B------:R-:W-:Y:S01]  /*18e0*/  CS2R R94, SRZ ;  /* 0x00000000005e7805 */ /* 0x000fe2000001ff00 */
[----:B------:R1:W-:Y:S01]  /*18f0*/  STL [R1+0x18], RZ ;  /* 0x000018ff01007387 */ /* 0x0003e20000100800 */
[----:B------:R-:W-:Y:S01]  /*1900*/  ULEA UR16, UR16, UR11, 0xd ;  /* 0x0000000b10107291 */ /* 0x000fe2000f8e683f */
[----:B------:R-:W-:Y:S02]  /*1910*/  CS2R R96, SRZ ;  /* 0x0000000000607805 */ /* 0x000fe4000001ff00 */
[----:B------:R-:W-:Y:S01]  /*1920*/  CS2R R98, SRZ ;  /* 0x0000000000627805 */ /* 0x000fe2000001ff00 */
[----:B------:R1:W-:Y:S01]  /*1930*/  STL [R1+0x14], RZ ;  /* 0x000014ff01007387 */ /* 0x0003e20000100800 */
[----:B------:R-:W-:Y:S01]  /*1940*/  UIADD3 UR16, UR16, 0x100, URZ ;  /* 0x0000010010107890 */ /* 0x000fe2000fffe03f */
[----:B------:R-:W-:Y:S02]  /*1950*/  CS2R R100, SRZ ;  /* 0x0000000000647805 */ /* 0x000fe4000001ff00 */
[----:B------:R-:W-:Y:S01]  /*1960*/  CS2R R102, SRZ ;  /* 0x0000000000667805 */ /* 0x000fe2000001ff00 */
[----:B------:R1:W-:Y:S01]  /*1970*/  STL [R1+0x10], RZ ;  /* 0x000010ff01007387 */ /* 0x0003e20000100800 */
[----:B------:R-:W-:Y:S01]  /*1980*/  USHF.R.U32.HI UR10, URZ, 0x4, UR16 ;  /* 0x000000043f0a7899 */ /* 0x000fe20008011610 */
[----:B------:R-:W-:-:S02]  /*1990*/  CS2R R104, SRZ ;  /* 0x0000000000687805 */ /* 0x000fc4000001ff00 */
[----:B------:R-:W-:Y:S01]  /*19a0*/  CS2R R106, SRZ ;  /* 0x00000000006a7805 */ /* 0x000fe2000001ff00 */
[----:B------:R1:W-:Y:S01]  /*19b0*/  STL [R1+0xc], RZ ;  /* 0x00000cff01007387 */ /* 0x0003e20000100800 */
[----:B------:R-:W-:Y:S01]  /*19c0*/  ULOP3.LUT UR10, UR10, 0x3fff, URZ, 0xc0, !UPT ;  /* 0x00003fff0a0a7892 */ /* 0x000fe2000f8ec03f */
        /* <DEDUP_REMOVED lines=10> */
[----:B------:R1:W-:Y:S01]  /*1a70*/  STL [R1], RZ ;  /* 0x000000ff01007387 */ /* 0x0003e20000100800 */
[----:B------:R-:W-:Y:S02]  /*1a80*/  CS2R R124, SRZ ;  /* 0x00000000007c7805 */ /* 0x000fe4000001ff00 */
[----:B------:R-:W-:Y:S02]  /*1a90*/  CS2R R126, SRZ ;  /* 0x00000000007e7805 */ /* 0x000fe4000001ff00 */
[----:B------:R-:W-:Y:S02]  /*1aa0*/  CS2R R128, SRZ ;  /* 0x0000000000807805 */ /* 0x000fe4000001ff00 */
[----:B------:R-:W-:-:S02]  /*1ab0*/  CS2R R130, SRZ ;  /* 0x0000000000827805 */ /* 0x000fc4000001ff00 */
[----:B------:R-:W-:Y:S02]  /*1ac0*/  CS2R R132, SRZ ;  /* 0x0000000000847805 */ /* 0x000fe4000001ff00 */
[----:B------:R-:W-:Y:S02]  /*1ad0*/  CS2R R134, SRZ ;  /* 0x0000000000867805 */ /* 0x000fe4000001ff00 */
        /* <DEDUP_REMOVED lines=10> */
[----:B----4-:R-:W-:Y:S02]  /*1b80*/  CS2R R28, SRZ ;  /* 0x00000000001c7805 */ /* 0x010fe4000001ff00 */
        /* <DEDUP_REMOVED lines=28> */
[----:B------:R-:W-:Y:S01]  /*1d50*/  CS2R R86, SRZ ;  /* 0x0000000000567805 */ /* 0x000fe2000001ff00 */
[----:B-1----:R-:W-:Y:S06]  /*1d60*/  @!P0 BRA `(.L_x_17) ;  /* 0x0000001000c08947 */ /* 0x002fec0003800000 */
[----:B------:R-:W-:-:S06]  /*1d70*/  UISETP.NE.AND UP0, UPT, UR22, 0x3, UPT ;  /* 0x000000031600788c */ /* 0x000fcc000bf05270 */
[----:B------:R-:W-:-:S13]  /*1d80*/  PLOP3.LUT P1, PT, PT, PT, UP0, 0x80, 0x0 ;  /* 0x000000000000781c */ /* 0x000fda0003f2f008 */
[----:B------:R-:W-:Y:S05]  /*1d90*/  @!P1 BRA `(.L_x_18) ;  /* 0x0000000000049947 */ /* 0x000fea0003800000 */
[----:B------:R-:W-:Y:S01]  /*1da0*/  BPT.TRAP 0x1 ;  /* 0x000000040000795c */ /* 0x000fe20000300000 */
.L_x_18:
[----:B------:R-:W-:Y:S01]  /*1db0*/  ULEA UR6, UR5, UR11, 0x3 ;  /* 0x0000000b05067291 */ /* 0x000fe2000f8e183f */
[----:B------:R-:W-:-:S05]  /*1dc0*/  IMAD.U32 R0, RZ, RZ, UR4 ;  /* 0x00000004ff007e24 */ /* 0x000fca000f8e00ff */
[----:B------:R-:W-:-:S04]  /*1dd0*/  SHF.L.U32 R0, R0, 0x1f, RZ ;  /* 0x0000001f00007819 */ /* 0x000fc800000006ff */
[----:B------:R0:W1:Y:S01]  /*1de0*/  SYNCS.PHASECHK.TRANS64.TRYWAIT P0, [UR6], R0 ;  /* 0x00000000ff0075a7 */ /* 0x0000620008000146 */
[----:B------:R-:W-:Y:S05]  /*1df0*/  @!P1 BRA `(.L_x_19) ;  /* 0x0000000000049947 */ /* 0x000fea0003800000 */
[----:B------:R-:W-:Y:S01]  /*1e00*/  BPT.TRAP 0x1 ;  /* 0x000000040000795c */ /* 0x000fe20000300000 */
.L_x_19:
[----:B-1----:R-:W-:Y:S05]  /*1e10*/  @P0 BRA `(.L_x_20) ;  /* 0x0000000000080947 */ /* 0x002fea0003800000 */
[----:B------:R-:W1:Y:S02]  /*1e20*/  SYNCS.PHASECHK.TRANS64.TRYWAIT P0, [UR6], R0 ;  /* 0x00000000ff0075a7 */ /* 0x000e640008000146 */
[----:B-1----:R-:W-:Y:S05]  /*1e30*/  @!P0 BRA `(.L_x_21) ;  /* 0x000000e800408947 */ /* 0x002fea0003800000 */
.L_x_20:
[----:B------:R-:W-:Y:S01]  /*1e40*/  UIADD3 UR6, UR11, 0x28100, URZ ;  /* 0x000281000b067890 */ /* 0x000fe2000fffe03f */
[----:B------:R-:W-:Y:S01]  /*1e50*/  WARPGROUP.ARRIVE ;  /* 0x00000000000079c5 */ /* 0x000fe20000000000 */
[----:B------:R-:W-:Y:S01]  /*1e60*/  ULOP3.LUT UR7, UR10, 0x10000, URZ, 0xfc, !UPT ;  /* 0x000100000a077892 */ /* 0x000fe2000f8efc3f */
[----:B------:R2:W-:Y:S01]  /*1e70*/  STL [R1+0x6c], RZ ;  /* 0x00006cff01007387 */ /* 0x0005e20000100800 */
[----:B------:R-:W-:Y:S01]  /*1e80*/  USHF.R.U32.HI UR6, URZ, 0x4, UR6 ;  /* 0x000000043f067899 */ /* 0x000fe20008011606 */
[----:B01----:R-:W-:Y:S01]  /*1e90*/  IMAD.MOV.U32 R0, RZ, RZ, RZ ;  /* 0x000000ffff007224 */ /* 0x003fe200078e00ff */
[----:B------:R-:W-:Y:S01]  /*1ea0*/  ULEA UR7, UR5, UR7, 0xb ;  /* 0x0000000705077291 */ /* 0x000fe2000f8e583f */
[----:B------:R2:W-:Y:S01]  /*1eb0*/  STL [R1+0x68], RZ ;  /* 0x000068ff01007387 */ /* 0x0005e20000100800 */
[----:B------:R-:W-:Y:S01]  /*1ec0*/  ULOP3.LUT UR6, UR6, 0x3fff, URZ, 0xc0, !UPT ;  /* 0x00003fff06067892 */ /* 0x000fe2000f8ec03f */
[----:B------:R-:W-:Y:S01]  /*1ed0*/  CS2R R2, SRZ ;  /* 0x0000000000027805 */ /* 0x000fe2000001ff00 */
[----:B------:R-:W-:Y:S01]  /*1ee0*/  UMOV UR17, 0x40000040 ;  /* 0x4000004000117882 */ /* 0x000fe20000000000 */
[----:B------:R-:W-:Y:S01]  /*1ef0*/  UMOV UR19, 0x40000040 ;  /* 0x4000004000137882 */ /* 0x000fe20000000000 */
[----:B------:R-:W-:Y:S01]  /*1f00*/  ULOP3.LUT UR6, UR6, 0x10000, URZ, 0xfc, !UPT ;  /* 0x0001000006067892 */ /* 0x000fe2000f8efc3f */
[----:B------:R2:W-:Y:S01]  /*1f10*/  STL [R1+0x64], RZ ;  /* 0x000064ff01007387 */ /* 0x0005e20000100800 */
[----:B------:R-:W-:Y:S01]  /*1f20*/  UMOV UR16, UR7 ;  /* 0x0000000700107c82 */ /* 0x000fe20008000000 */
[----:B------:R-:W-:Y:S01]  /*1f30*/  CS2R R4, SRZ ;  /* 0x0000000000047805 */ /* 0x000fe2000001ff00 */
[----:B------:R-:W-:Y:S01]  /*1f40*/  ULEA UR8, UR5, UR6, 0xa ;  /* 0x0000000605087291 */ /* 0x000fe2000f8e503f */
[----:B------:R2:W-:Y:S01]  /*1f50*/  STL [R1+0x60], RZ ;  /* 0x000060ff01007387 */ /* 0x0005e20000100800 */
[----:B------:R-:W-:Y:S01]  /*1f60*/  CS2R R6, SRZ ;  /* 0x0000000000067805 */ /* 0x000fe2000001ff00 */
[----:B------:R-:W-:Y:S01]  /*1f70*/  UMOV UR6, 0x4 ;  /* 0x0000000400067882 */ /* 0x000fe20000000000 */
[----:B------:R-:W-:Y:S01]  /*1f80*/  CS2R R8, SRZ ;  /* 0x0000000000087805 */ /* 0x000fe2000001ff00 */
[----:B------:R2:W-:Y:S01]  /*1f90*/  STL [R1+0x5c], RZ ;  /* 0x00005cff01007387 */ /* 0x0005e20000100800 */
[----:B------:R-:W-:Y:S01]  /*1fa0*/  CS2R R10, SRZ ;  /* 0x00000000000a7805 */ /* 0x000fe2000001ff00 */
[----:B------:R-:W-:Y:S01]  /*1fb0*/  UMOV UR18, UR8 ;  /* 0x0000000800127c82 */ /* 0x000fe20008000000 */
[----:B------:R-:W-:Y:S01]  /*1fc0*/  CS2R R12, SRZ ;  /* 0x00000000000c7805 */ /* 0x000fe2000001ff00 */
[----:B------:R-:W-:Y:S01]  /*1fd0*/  QGMMA.64x128x32.F32.E4M3.E4M3 R88, gdesc[UR16], RZ, !UPT ;  /* 0x01e00000105879f3 */ /* 0x000fe2000c7008ff */
[----:B------:R-:W-:Y:S01]  /*1fe0*/  UIADD3 UR16, UR7, 0x400, URZ ;  /* 0x0000040007107890 */ /* 0x000fe2000fffe03f */
[----:B------:R2:W-:Y:S01]  /*1ff0*/  STL [R1+0x58], RZ ;  /* 0x000058ff01007387 */ /* 0x0005e20000100800 */
[----:B------:R-:W-:Y:S01]  /*2000*/  UMOV UR17, 0x40000040 ;  /* 0x4000004000117882 */ /* 0x000fe20000000000 */
[----:B------:R-:W-:-:S02]  /*2010*/  CS2R R14, SRZ ;  /* 0x00000000000e7805 */ /* 0x000fc4000001ff00 */
[----:B------:R-:W-:Y:S01]  /*2020*/  CS2R R16, SRZ ;  /* 0x0000000000107805 */ /* 0x000fe2000001ff00 */
[----:B------:R2:W-:Y:S01]  /*2030*/  STL [R1+0x54], RZ ;  /* 0x000054ff01007387 */ /* 0x0005e20000100800 */
[----:B------:R-:W-:Y:S02]  /*2040*/  CS2R R18, SRZ ;  /* 0x0000000000127805 */ /* 0x000fe4000001ff00 */
[----:B------:R-:W-:Y:S02]  /*2050*/  CS2R R20, SRZ ;  /* 0x0000000000147805 */ /* 0x000fe4000001ff00 */
[----:B------:R-:W-:Y:S01]  /*2060*/  CS2R R22, SRZ ;  /* 0x0000000000167805 */ /* 0x000fe2000001ff00 */
[----:B------:R2:W-:Y:S01]  /*2070*/  STL [R1+0x50], RZ ;  /* 0x000050ff01007387 */ /* 0x0005e20000100800 */
[----:B------:R-:W-:Y:S01]  /*2080*/  CS2R R152, SRZ ;  /* 0x0000000000987805 */ /* 0x000fe2000001ff00 */
[----:B------:R-:W-:Y:S01]  /*2090*/  QGMMA.64x128x32.F32.E4M3.E4M3 R24, gdesc[UR16], RZ, !UPT ;  /* 0x01e00000101879f3 */ /* 0x000fe2000c7008ff */
[----:B------:R-:W-:Y:S01]  /*20a0*/  UIADD3 UR16, UR7, 0x2, URZ ;  /* 0x0000000207107890 */ /* 0x000fe2000fffe03f */
[----:B------:R2:W-:Y:S01]  /*20b0*/  STL [R1+0x4c], RZ ;  /* 0x00004cff01007387 */ /* 0x0005e20000100800 */
[----:B------:R-:W-:Y:S01]  /*20c0*/  UIADD3 UR18, UR8, 0x2, URZ ;  /* 0x0000000208127890 */ /* 0x000fe2000fffe03f */
[----:B------:R-:W-:Y:S01]  /*20d0*/  CS2R R154, SRZ ;  /* 0x00000000009a7805 */ /* 0x000fe2000001ff00 */
[----:B------:R-:W-:Y:S01]  /*20e0*/  UMOV UR17, 0x40000040 ;  /* 0x4000004000117882 */ /* 0x000fe20000000000 */
[----:B------:R-:W-:Y:S01]  /*20f0*/  UMOV UR19, 0x40000040 ;  /* 0x4000004000137882 */ /* 0x000fe20000000000 */
        /* <DEDUP_REMOVED lines=49> */
[----:B------:R-:W-:-:S03]  /*2410*/  IMAD.MOV.U32 R228, RZ, RZ, RZ ;  /* 0x000000ffffe47224 */ /* 0x000fc600078e00ff */
[----:B------:R2:W-:Y:S04]  /*2420*/  STL [R1+0x14], RZ ;  /* 0x000014ff01007387 */ /* 0x0005e80000100800 */
[----:B------:R2:W-:Y:S04]  /*2430*/  STL [R1+0x10], RZ ;  /* 0x000010ff01007387 */ /* 0x0005e80000100800 */
[----:B------:R2:W-:Y:S04]  /*2440*/  STL [R1+0xc], RZ ;  /* 0x00000cff01007387 */ /* 0x0005e80000100800 */
[----:B------:R2:W-:Y:S04]  /*2450*/  STL [R1+0x8], RZ ;  /* 0x000008ff01007387 */ /* 0x0005e80000100800 */
[----:B------:R2:W-:Y:S04]  /*2460*/  STL [R1+0x4], RZ ;  /* 0x000004ff01007387 */ /* 0x0005e80000100800 */
[----:B------:R2:W-:Y:S01]  /*2470*/  STL [R1], RZ ;  /* 0x000000ff01007387 */ /* 0x0005e20000100800 */
[----:B------:R-:W-:Y:S01]  /*2480*/  QGMMA.64x128x32.F32.E4M3.E4M3 R88, gdesc[UR16], R88 ;  /* 0x01e00000105879f3 */ /* 0x000fe20008700858 */
[----:B------:R-:W-:Y:S01]  /*2490*/  UIADD3 UR16, UR7, 0x402, URZ ;  /* 0x0000040207107890 */ /* 0x000fe2000fffe03f */
[----:B------:R-:W-:-:S10]  /*24a0*/  UMOV UR17, 0x40000040 ;  /* 0x4000004000117882 */ /* 0x000fd40000000000 */
[----:B------:R-:W-:Y:S01]  /*24b0*/  QGMMA.64x128x32.F32.E4M3.E4M3 R24, gdesc[UR16], R24 ;  /* 0x01e00000101879f3 */ /* 0x000fe20008700818 */
[----:B------:R-:W-:Y:S02]  /*24c0*/  UIADD3 UR16, UR7, 0x4, URZ ;  /* 0x0000000407107890 */ /* 0x000fe4000fffe03f */
[----:B------:R-:W-:Y:S01]  /*24d0*/  UIADD3 UR18, UR8, 0x4, URZ ;  /* 0x0000000408127890 */ /* 0x000fe2000fffe03f */
[----:B------:R-:W-:Y:S01]  /*24e0*/  UMOV UR17, 0x40000040 ;  /* 0x4000004000117882 */ /* 0x000fe20000000000 */
[----:B------:R-:W-:-:S07]  /*24f0*/  UMOV UR19, 0x40000040 ;  /* 0x4000004000137882 */ /* 0x000fce0000000000 */
        /* <DEDUP_REMOVED lines=10> */
[----:B------:R-:W-:Y:S02]  /*25a0*/  UMOV UR17, 0x40000040 ;  /* 0x4000004000117882 */ /* 0x000fe40000000000 */
[----:B------:R-:W-:Y:S02]  /*25b0*/  ULDC UR7, c[0x0][0x50c] ;  /* 0x0001430000077ab9 */ /* 0x000fe40000000800 */
[----:B------:R-:W-:-:S04]  /*25c0*/  UISETP.NE.AND UP0, UPT, UR7, 0x4, UPT ;  /* 0x000000040700788c */ /* 0x000fc8000bf05270 */
[----:B------:R-:W-:Y:S02]  /*25d0*/  USEL UR7, URZ, 0x1, UP0 ;  /* 0x000000013f077887 */ /* 0x000fe40008000000 */
[----:B------:R-:W-:Y:S04]  /*25e0*/  QGMMA.64x128x32.F32.E4M3.E4M3 R24, gdesc[UR16], R24, gsb0 ;  /* 0x01e00000101879f3 */ /* 0x000fe80008000818 */
[----:B------:R-:W-:-:S13]  /*25f0*/  ISETP.NE.AND P0, PT, RZ, UR7, PT ;  /* 0x00000007ff007c0c */ /* 0x000fda000bf05270 */
[----:B--2---:R-:W-:Y:S05]  /*2600*/  @!P0 BRA `(.L_x_22) ;  /* 0x0000000800808947 */ /* 0x004fea0003800000 */
[----:B------:R-:W-:Y:S02]  /*2610*/  WARPGROUP.DEPBAR.LE gsb0, 0x0 ;  /* 0x00008000000079c5 */ /* 0x000fe40000010000 */
[----:B------:R-:W-:-:S01]  /*2620*/  FADD R227, RZ, R89 ;  /* 0x00000059ffe37221 */ /* 0x000fc20000000000 */
[----:B------:R-:W-:Y:S01]  /*2630*/  FADD R228, RZ, R88 ;  /* 0x00000058ffe47221 */ /* 0x000fe20000000000 */
[----:B------:R-:W-:-:S01]  /*2640*/  FADD R226, RZ, R90 ;  /* 0x0000005affe27221 */ /* 0x000fc20000000000 */
[----:B------:R-:W-:Y:S01]  /*2650*/  FADD R225, RZ, R91 ;  /* 0x0000005bffe17221 */ /* 0x000fe20000000000 */
[----:B------:R-:W-:-:S01]  /*2660*/  FADD R224, RZ, R92 ;  /* 0x0000005cffe07221 */ /* 0x000fc20000000000 */
[----:B------:R0:W-:Y:S01]  /*2670*/  STL [R1+0x88], R227 ;  /* 0x000088e301007387 */ /* 0x0001e20000100800 */
[----:B------:R-:W-:-:S01]  /*2680*/  FADD R223, RZ, R93 ;  /* 0x0000005dffdf7221 */ /* 0x000fc20000000000 */
[----:B------:R-:W-:Y:S01]  /*2690*/  FADD R222, RZ, R94 ;  /* 0x0000005effde7221 */ /* 0x000fe20000000000 */
[----:B------:R-:W-:-:S01]  /*26a0*/  FADD R221, RZ, R95 ;  /* 0x0000005fffdd7221 */ /* 0x000fc20000000000 */
[----:B------:R-:W-:Y:S01]  /*26b0*/  FADD R220, RZ, R96 ;  /* 0x00000060ffdc7221 */ /* 0x000fe20000000000 */
[----:B------:R-:W-:-:S01]  /*26c0*/  FADD R219, RZ, R97 ;  /* 0x00000061ffdb7221 */ /* 0x000fc20000000000 */
[----:B------:R-:W-:Y:S01]  /*26d0*/  FADD R218, RZ, R98 ;  /* 0x00000062ffda7221 */ /* 0x000fe20000000000 */
[----:B------:R-:W-:-:S01]  /*26e0*/  FADD R217, RZ, R99 ;  /* 0x00000063ffd97221 */ /* 0x000fc20000000000 */
[----:B------:R-:W-:Y:S01]  /*26f0*/  FADD R216, RZ, R100 ;  /* 0x00000064ffd87221 */ /* 0x000fe20000000000 */
[----:B------:R-:W-:-:S01]  /*2700*/  FADD R215, RZ, R101 ;  /* 0x00000065ffd77221 */ /* 0x000fc20000000000 */
[----:B0-----:R-:W-:Y:S01]  /*2710*/  FADD R227, RZ, R60 ;  /* 0x0000003cffe37221 */ /* 0x001fe20000000000 */
[----:B------:R-:W-:-:S01]  /*2720*/  FADD R214, RZ, R102 ;  /* 0x00000066ffd67221 */ /* 0x000fc20000000000 */
[----:B------:R-:W-:Y:S01]  /*2730*/  FADD R213, RZ, R103 ;  /* 0x00000067ffd57221 */ /* 0x000fe20000000000 */
[----:B------:R-:W-:-:S01]  /*2740*/  FADD R212, RZ, R104 ;  /* 0x00000068ffd47221 */ /* 0x000fc20000000000 */
[----:B------:R-:W-:Y:S01]  /*2750*/  FADD R211, RZ, R105 ;  /* 0x00000069ffd37221 */ /* 0x000fe20000000000 */
[----:B------:R0:W-:Y:S01]  /*2760*/  STL [R1], R227 ;  /* 0x000000e301007387 */ /* 0x0001e20000100800 */
        /* <DEDUP_REMOVED lines=94> */
[----:B0-----:R-:W-:-:S05]  /*2d50*/  FADD R227, RZ, R67 ;  /* 0x00000043ffe37221 */ /* 0x001fca0000000000 */
[----:B------:R0:W-:Y:S02]  /*2d60*/  STL [R1+0x1c], R227 ;  /* 0x00001ce301007387 */ /* 0x0001e40000100800 */
        /* <DEDUP_REMOVED lines=39> */
[----:B------:R0:W-:Y:S04]  /*2fe0*/  STL [R1+0x6c], R227 ;  /* 0x00006ce301007387 */ /* 0x0001e80000100800 */
[----:B0-----:R0:W5:Y:S01]  /*2ff0*/  LDL.LU R227, [R1+0x88] ;  /* 0x0000880001e37983 */ /* 0x0011620000300800 */
[----:B------:R-:W-:-:S05]  /*3000*/  UMOV UR6, URZ ;  /* 0x0000003f00067c82 */ /* 0x000fca0008000000 */
.L_x_22:
[----:B------:R-:W-:Y:S01]  /*3010*/  UIADD3 UR23, UR5, 0x1, URZ ;  /* 0x0000000105177890 */ /* 0x000fe2000fffe03f */
[----:B------:R-:W-:-:S03]  /*3020*/  UMOV UR8, 0x1 ;  /* 0x0000000100087882 */ /* 0x000fc60000000000 */
[----:B------:R-:W-:-:S04]  /*3030*/  UISETP.NE.AND UP0, UPT, UR23, 0x5, UPT ;  /* 0x000000051700788c */ /* 0x000fc8000bf05270 */
[----:B------:R-:W-:Y:S02]  /*3040*/  USEL UR24, URZ, 0x1, UP0 ;  /* 0x000000013f187887 */ /* 0x000fe40008000000 */
[----:B------:R-:W-:Y:S02]  /*3050*/  USEL UR23, UR23, URZ, UP0 ;  /* 0x0000003f17177287 */ /* 0x000fe40008000000 */
[----:B------:R-:W-:-:S12]  /*3060*/  ULOP3.LUT UR24, UR4, UR24, URZ, 0x3c, !UPT ;  /* 0x0000001804187292 */ /* 0x000fd8000f8e3c3f */
.L_x_17:
[----:B------:R-:W-:-:S04]  /*3070*/  UISETP.LT.AND UP0, UPT, UR9, 0x1, UPT ;  /* 0x000000010900788c */ /* 0x000fc8000bf01270 */
[----:B------:R-:W-:-:S04]  /*3080*/  USEL UR16, UR9, 0x1, UP0 ;  /* 0x0000000109107887 */ /* 0x000fc80008000000 */
[----:B------:R-:W-:-:S04]  /*3090*/  UIADD3 UR26, UR9, -UR16, URZ ;  /* 0x80000010091a7290 */ /* 0x000fc8000fffe03f */
[----:B------:R-:W-:-:S06]  /*30a0*/  UISETP.GE.AND UP0, UPT, UR26, 0x1, UPT ;  /* 0x000000011a00788c */ /* 0x000fcc000bf06270 */
[----:B------:R-:W-:-:S13]  /*30b0*/  PLOP3.LUT P0, PT, PT, PT, UP0, 0x80, 0x0 ;  /* 0x000000000000781c */ /* 0x000fda0003f0f008 */
[----:B------:R-:W-:Y:S05]  /*30c0*/  @!P0 BRA `(.L_x_23) ;  /* 0x0000001000fc8947 */ /* 0x000fea0003800000 */
[----:B------:R-:W-:Y:S01]  /*30d0*/  UMOV UR25, UR5 ;  /* 0x0000000500197c82 */ /* 0x000fe20008000000 */
[----:B------:R-:W-:-:S05]  /*30e0*/  ULDC UR27, c[0x0][0x50c] ;  /* 0x00014300001b7ab9 */ /* 0x000fca0000000800 */
.L_x_31:
[----:B------:R-:W-:-:S06]  /*30f0*/  UISETP.NE.AND UP0, UPT, UR22, 0x3, UPT ;  /* 0x000000031600788c */ /* 0x000fcc000bf05270 */
[----:B------:R-:W-:-:S13]  /*3100*/  PLOP3.LUT P1, PT, PT, PT, UP0, 0x80, 0x0 ;  /* 0x000000000000781c */ /* 0x000fda0003f2f008 */
[----:B-----5:R-:W-:Y:S05]  /*3110*/  @!P1 BRA `(.L_x_24) ;  /* 0x0000000000049947 */ /* 0x020fea0003800000 */
[----:B------:R-:W-:Y:S01]  /*3120*/  BPT.TRAP 0x1 ;  /* 0x000000040000795c */ /* 0x000fe20000300000 */
.L_x_24:
[----:B------:R-:W1:Y:S01]  /*3130*/  S2UR UR16, SR_CgaCtaId ;  /* 0x00000000001079c3 */ /* 0x000e620000008800 */
[----:B------:R-:W-:Y:S01]  /*3140*/  UMOV UR11, 0x400 ;  /* 0x00000400000b7882 */ /* 0x000fe20000000000 */
[----:B------:R-:W-:-:S05]  /*3150*/  IMAD.U32 R229, RZ, RZ, UR24 ;  /* 0x00000018ffe57e24 */ /* 0x000fca000f8e00ff */
[----:B------:R-:W-:Y:S01]  /*3160*/  SHF.L.U32 R229, R229, 0x1f, RZ ;  /* 0x0000001fe5e57819 */ /* 0x000fe200000006ff */
[----:B-1----:R-:W-:-:S04]  /*3170*/  ULEA UR11, UR16, UR11, 0x18 ;  /* 0x0000000b100b7291 */ /* 0x002fc8000f8ec03f */
[----:B------:R-:W-:-:S09]  /*3180*/  ULEA UR16, UR23, UR11, 0x3 ;  /* 0x0000000b17107291 */ /* 0x000fd2000f8e183f */
[----:B------:R1:W2:Y:S01]  /*3190*/  SYNCS.PHASECHK.TRANS64.TRYWAIT P0, [UR16], R229 ;  /* 0x000000e5ff0075a7 */ /* 0x0002a20008000150 */
[----:B------:R-:W-:Y:S05]  /*31a0*/  @!P1 BRA `(.L_x_25) ;  /* 0x0000000000049947 */ /* 0x000fea0003800000 */
[----:B------:R-:W-:Y:S01]  /*31b0*/  BPT.TRAP 0x1 ;  /* 0x000000040000795c */ /* 0x000fe20000300000 */
.L_x_25:
[----:B--2---:R-:W-:Y:S05]  /*31c0*/  @P0 BRA `(.L_x_26) ;  /* 0x0000000000080947 */ /* 0x004fea0003800000 */
[----:B------:R-:W2:Y:S02]  /*31d0*/  SYNCS.PHASECHK.TRANS64.TRYWAIT P0, [UR16], R229 ;  /* 0x000000e5ff0075a7 */ /* 0x000ea40008000150 */
[----:B--2---:R-:W-:Y:S05]  /*31e0*/  @!P0 BRA `(.L_x_27) ;  /* 0x000000d4006c8947 */ /* 0x004fea0003800000 */
.L_x_26:
[----:B------:R-:W-:Y:S01]  /*31f0*/  UIADD3 UR16, UR11, 0x28100, URZ ;  /* 0x000281000b107890 */ /* 0x000fe2000fffe03f */
[----:B------:R-:W-:Y:S01]  /*3200*/  WARPGROUP.ARRIVE ;  /* 0x00000000000079c5 */ /* 0x000fe20000000000 */
[----:B------:R-:W-:Y:S02]  /*3210*/  UISETP.NE.AND UP0, UPT, UR7, URZ, UPT ;  /* 0x0000003f0700728c */ /* 0x000fe4000bf05270 */
[----:B------:R-:W-:Y:S02]  /*3220*/  USHF.R.U32.HI UR16, URZ, 0x4, UR16 ;  /* 0x000000043f107899 */ /* 0x000fe40008011610 */
[----:B------:R-:W-:Y:S02]  /*3230*/  USEL UR8, UR8, URZ, !UP0 ;  /* 0x0000003f08087287 */ /* 0x000fe4000c000000 */
[----:B------:R-:W-:Y:S02]  /*3240*/  ULOP3.LUT UR16, UR16, 0x3fff, URZ, 0xc0, !UPT ;  /* 0x00003fff10107892 */ /* 0x000fe4000f8ec03f */
[----:B------:R-:W-:-:S02]  /*3250*/  UISETP.NE.U32.AND UP0, UPT, UR8, URZ, UPT ;  /* 0x0000003f0800728c */ /* 0x000fc4000bf05070 */
[----:B------:R-:W-:Y:S02]  /*3260*/  ULOP3.LUT UR7, UR10, 0x10000, URZ, 0xfc, !UPT ;  /* 0x000100000a077892 */ /* 0x000fe4000f8efc3f */
[----:B------:R-:W-:Y:S02]  /*3270*/  ULOP3.LUT UR8, UR16, 0x10000, URZ, 0xfc, !UPT ;  /* 0x0001000010087892 */ /* 0x000fe4000f8efc3f */
[----:B------:R-:W-:Y:S02]  /*3280*/  ULEA UR7, UR23, UR7, 0xb ;  /* 0x0000000717077291 */ /* 0x000fe4000f8e583f */
[----:B------:R-:W-:Y:S01]  /*3290*/  ULEA UR8, UR23, UR8, 0xa ;  /* 0x0000000817087291 */ /* 0x000fe2000f8e503f */
[----:B------:R-:W-:Y:S01]  /*32a0*/  UMOV UR17, 0x40000040 ;  /* 0x4000004000117882 */ /* 0x000fe20000000000 */
[----:B------:R-:W-:Y:S01]  /*32b0*/  UMOV UR19, 0x40000040 ;  /* 0x4000004000137882 */ /* 0x000fe20000000000 */
[----:B------:R-:W-:Y:S02]  /*32c0*/  UIADD3 UR6, UR6, 0x4, URZ ;  /* 0x0000000406067890 */ /* 0x000fe4000fffe03f */
[----:B------:R-:W-:-:S02]  /*32d0*/  UMOV UR16, UR7 ;  /* 0x0000000700107c82 */ /* 0x000fc40008000000 */
[----:B------:R-:W-:Y:S02]  /*32e0*/  UMOV UR18, UR8 ;  /* 0x0000000800127c82 */ /* 0x000fe40008000000 */
[----:B------:R-:W-:Y:S01]  /*32f0*/  QGMMA.64x128x32.F32.E4M3.E4M3 R88, gdesc[UR16], R88, UP0 ;  /* 0x01e00000105879f3 */ /* 0x000fe2000bf00858 */
[----:B------:R-:W-:Y:S01]  /*3300*/  UIADD3 UR16, UR7, 0x400, URZ ;  /* 0x0000040007107890 */ /* 0x000fe2000fffe03f */
[----:B------:R-:W-:-:S10]  /*3310*/  UMOV UR17, 0x40000040 ;  /* 0x4000004000117882 */ /* 0x000fd40000000000 */
[----:B------:R-:W-:Y:S01]  /*3320*/  QGMMA.64x128x32.F32.E4M3.E4M3 R24, gdesc[UR16], R24, UP0 ;  /* 0x01e00000101879f3 */ /* 0x000fe2000bf00818 */
[----:B------:R-:W-:Y:S02]  /*3330*/  UIADD3 UR16, UR7, 0x2, URZ ;  /* 0x0000000207107890 */ /* 0x000fe4000fffe03f */
[----:B------:R-:W-:Y:S01]  /*3340*/  UIADD3 UR18, UR8, 0x2, URZ ;  /* 0x0000000208127890 */ /* 0x000fe2000fffe03f */
[----:B------:R-:W-:Y:S01]  /*3350*/  UMOV UR17, 0x40000040 ;  /* 0x4000004000117882 */ /* 0x000fe20000000000 */
[----:B------:R-:W-:Y:S01]  /*3360*/  UMOV UR19, 0x40000040 ;  /* 0x4000004000137882 */ /* 0x000fe20000000000 */
[----:B------:R-:W-:-:S06]  /*3370*/  UISETP.NE.AND UP0, UPT, UR6, UR27, UPT ;  /* 0x0000001b0600728c */ /* 0x000fcc000bf05270 */
        /* <DEDUP_REMOVED lines=18> */
[----:B------:R-:W-:Y:S01]  /*34a0*/  UMOV UR17, 0x40000040 ;  /* 0x4000004000117882 */ /* 0x000fe20000000000 */
[----:B------:R-:W-:-:S06]  /*34b0*/  USEL UR7, URZ, 0x1, UP0 ;  /* 0x000000013f077887 */ /* 0x000fcc0008000000 */
[----:B------:R-:W-:-:S03]  /*34c0*/  ISETP.NE.AND P0, PT, RZ, UR7, PT ;  /* 0x00000007ff007c0c */ /* 0x000fc6000bf05270 */
[----:B------:R-:W-:Y:S03]  /*34d0*/  QGMMA.64x128x32.F32.E4M3.E4M3 R24, gdesc[UR16], R24, gsb0 ;  /* 0x01e00000101879f3 */ /* 0x000fe60008000818 */
[----:B------:R-:W-:-:S07]  /*34e0*/  WARPGROUP.DEPBAR.LE gsb0, 0x1 ;  /* 0x00008000000079c5 */ /* 0x000fce0000010100 */
[----:B------:R-:W-:Y:S05]  /*34f0*/  @!P0 BRA `(.L_x_28) ;  /* 0x0000000c00708947 */ /* 0x000fea0003800000 */
[----:B------:R-:W-:Y:S02]  /*3500*/  WARPGROUP.DEPBAR.LE gsb0, 0x0 ;  /* 0x00008000000079c5 */ /* 0x000fe40000010000 */
[----:B-----5:R-:W-:-:S01]  /*3510*/  FADD R227, R89, R227 ;  /* 0x000000e359e37221 */ /* 0x020fc20000000000 */
[----:B------:R-:W-:Y:S01]  /*3520*/  FADD R226, R90, R226 ;  /* 0x000000e25ae27221 */ /* 0x000fe20000000000 */
[----:B------:R-:W-:-:S01]  /*3530*/  FADD R225, R91, R225 ;  /* 0x000000e15be17221 */ /* 0x000fc20000000000 */
[----:B------:R-:W-:Y:S01]  /*3540*/  FADD R224, R92, R224 ;  /* 0x000000e05ce07221 */ /* 0x000fe20000000000 */
[----:B------:R-:W-:-:S01]  /*3550*/  FADD R223, R93, R223 ;  /* 0x000000df5ddf7221 */ /* 0x000fc20000000000 */
[----:B------:R2:W-:Y:S01]  /*3560*/  STL [R1+0x88], R227 ;  /* 0x000088e301007387 */ /* 0x0005e20000100800 */
[----:B------:R-:W-:-:S01]  /*3570*/  FADD R222, R94, R222 ;  /* 0x000000de5ede7221 */ /* 0x000fc20000000000 */
[----:B------:R-:W-:Y:S01]  /*3580*/  FADD R221, R95, R221 ;  /* 0x000000dd5fdd7221 */ /* 0x000fe20000000000 */
[----:B------:R-:W-:-:S01]  /*3590*/  FADD R220, R96, R220 ;  /* 0x000000dc60dc7221 */ /* 0x000fc20000000000 */
[----:B------:R-:W-:Y:S01]  /*35a0*/  FADD R219, R97, R219 ;  /* 0x000000db61db7221 */ /* 0x000fe20000000000 */
[----:B------:R-:W-:-:S01]  /*35b0*/  FADD R218, R98, R218 ;  /* 0x000000da62da7221 */ /* 0x000fc20000000000 */
[----:B------:R-:W-:Y:S01]  /*35c0*/  FADD R217, R99, R217 ;  /* 0x000000d963d97221 */ /* 0x000fe20000000000 */
[----:B------:R-:W-:-:S01]  /*35d0*/  FADD R216, R100, R216 ;  /* 0x000000d864d87221 */ /* 0x000fc20000000000 */
[----:B------:R-:W-:Y:S01]  /*35e0*/  FADD R215, R101, R215 ;  /* 0x000000d765d77221 */ /* 0x000fe20000000000 */
[----:B------:R-:W-:-:S01]  /*35f0*/  FADD R214, R102, R214 ;  /* 0x000000d666d67221 */ /* 0x000fc20000000000 */
[----:B--2---:R-:W2:Y:S01]  /*3600*/  LDL.LU R227, [R1+0x28] ;  /* 0x0000280001e37983 */ /* 0x004ea20000300800 */
[----:B------:R-:W-:-:S01]  /*3610*/  FADD R213, R103, R213 ;  /* 0x000000d567d57221 */ /* 0x000fc20000000000 */
[----:B------:R-:W-:Y:S01]  /*3620*/  FADD R212, R104, R212 ;  /* 0x000000d468d47221 */ /* 0x000fe20000000000 */
[----:B------:R-:W-:-:S01]  /*3630*/  FADD R211, R105, R211 ;  /* 0x000000d369d37221 */ /* 0x000fc20000000000 */
[----:B------:R3:W-:Y:S01]  /*3640*/  STL [R1+0x8c], R226 ;  /* 0x00008ce201007387 */ /* 0x0007e20000100800 */
[----:B------:R-:W-:-:S03]  /*3650*/  FADD R228, R88, R228 ;  /* 0x000000e458e47221 */ /* 0x000fc60000000000 */
[----:B---3--:R-:W3:Y:S04]  /*3660*/  LDL.LU R226, [R1+0x24] ;  /* 0x0000240001e27983 */ /* 0x008ee80000300800 */
[----:B------:R4:W-:Y:S04]  /*3670*/  STL [R1+0x90], R225 ;  /* 0x000090e101007387 */ /* 0x0009e80000100800 */
[----:B----4-:R-:W4:Y:S04]  /*3680*/  LDL.LU R225, [R1+0x20] ;  /* 0x0000200001e17983 */ /* 0x010f280000300800 */
[----:B------:R0:W-:Y:S04]  /*3690*/  STL [R1+0x94], R224 ;  /* 0x000094e001007387 */ /* 0x0001e80000100800 */
[----:B0-----:R-:W4:Y:S04]  /*36a0*/  LDL.LU R224, [R1+0x1c] ;  /* 0x00001c0001e07983 */ /* 0x001f280000300800 */
        /* <DEDUP_REMOVED lines=13> */
[----:B0-----:R-:W4:Y:S04]  /*3780*/  LDL.LU R217, [R1] ;  /* 0x0000000001d97983 */ /* 0x001f280000300800 */
[----:B------:R-:W-:Y:S04]  /*3790*/  STL [R1+0xb4], R216 ;  /* 0x0000b4d801007387 */ /* 0x000fe80000100800 */
[----:B------:R-:W-:Y:S04]  /*37a0*/  STL [R1+0xb8], R215 ;  /* 0x0000b8d701007387 */ /* 0x000fe80000100800 */
[----:B------:R-:W-:Y:S04]  /*37b0*/  STL [R1+0xbc], R214 ;  /* 0x0000bcd601007387 */ /* 0x000fe80000100800 */
[----:B------:R-:W-:Y:S04]  /*37c0*/  STL [R1+0xc0], R213 ;  /* 0x0000c0d501007387 */ /* 0x000fe80000100800 */
[----:B------:R-:W-:Y:S04]  /*37d0*/  STL [R1+0xc4], R212 ;  /* 0x0000c4d401007387 */ /* 0x000fe80000100800 */
[----:B------:R0:W-:Y:S01]  /*37e0*/  STL [R1+0xc8], R211 ;  /* 0x0000c8d301007387 */ /* 0x0001e20000100800 */
[----:B--2---:R-:W-:-:S01]  /*37f0*/  FADD R227, R70, R227 ;  /* 0x000000e346e37221 */ /* 0x004fc20000000000 */
[----:B---3--:R-:W-:Y:S01]  /*3800*/  FADD R226, R69, R226 ;  /* 0x000000e245e27221 */ /* 0x008fe20000000000 */
[----:B----4-:R-:W-:-:S01]  /*3810*/  FADD R225, R68, R225 ;  /* 0x000000e144e17221 */ /* 0x010fc20000000000 */
[----:B------:R-:W-:Y:S01]  /*3820*/  FADD R224, R67, R224 ;  /* 0x000000e043e07221 */ /* 0x000fe20000000000 */
[----:B------:R-:W-:-:S01]  /*3830*/  FADD R223, R66, R223 ;  /* 0x000000df42df7221 */ /* 0x000fc20000000000 */
[----:B------:R-:W-:Y:S01]  /*3840*/  FADD R222, R65, R222 ;  /* 0x000000de41de7221 */ /* 0x000fe20000000000 */
[----:B------:R-:W-:-:S01]  /*3850*/  FADD R221, R64, R221 ;  /* 0x000000dd40dd7221 */ /* 0x000fc20000000000 */
[----:B------:R-:W-:Y:S01]  /*3860*/  FADD R220, R63, R220 ;  /* 0x000000dc3fdc7221 */ /* 0x000fe20000000000 */
[----:B------:R-:W-:-:S01]  /*3870*/  FADD R219, R62, R219 ;  /* 0x000000db3edb7221 */ /* 0x000fc20000000000 */
[----:B------:R-:W-:Y:S01]  /*3880*/  FADD R218, R61, R218 ;  /* 0x000000da3dda7221 */ /* 0x000fe20000000000 */
[----:B------:R-:W-:-:S05]  /*3890*/  FADD R217, R60, R217 ;  /* 0x000000d93cd97221 */ /* 0x000fca0000000000 */
[----:B------:R2:W-:Y:S04]  /*38a0*/  STL [R1], R217 ;  /* 0x000000d901007387 */ /* 0x0005e80000100800 */
[----:B------:R3:W-:Y:S04]  /*38b0*/  STL [R1+0x4], R218 ;  /* 0x000004da01007387 */ /* 0x0007e80000100800 */
[----:B------:R4:W-:Y:S04]  /*38c0*/  STL [R1+0x8], R219 ;  /* 0x000008db01007387 */ /* 0x0009e80000100800 */
[----:B------:R1:W-:Y:S04]  /*38d0*/  STL [R1+0xc], R220 ;  /* 0x00000cdc01007387 */ /* 0x0003e80000100800 */
[----:B------:R1:W-:Y:S04]  /*38e0*/  STL [R1+0x10], R221 ;  /* 0x000010dd01007387 */ /* 0x0003e80000100800 */
[----:B------:R1:W-:Y:S04]  /*38f0*/  STL [R1+0x14], R222 ;  /* 0x000014de01007387 */ /* 0x0003e80000100800 */
[----:B------:R1:W-:Y:S04]  /*3900*/  STL [R1+0x18], R223 ;  /* 0x000018df01007387 */ /* 0x0003e80000100800 */
[----:B------:R1:W-:Y:S04]  /*3910*/  STL [R1+0x1c], R224 ;  /* 0x00001ce001007387 */ /* 0x0003e80000100800 */
[----:B0-----:R-:W4:Y:S04]  /*3920*/  LDL.LU R211, [R1+0x2c] ;  /* 0x00002c0001d37983 */ /* 0x001f280000300800 */
[----:B------:R0:W-:Y:S04]  /*3930*/  STL [R1+0x20], R225 ;  /* 0x000020e101007387 */ /* 0x0001e80000100800 */
[----:B------:R-:W4:Y:S04]  /*3940*/  LDL.LU R212, [R1+0x30] ;  /* 0x0000300001d47983 */ /* 0x000f280000300800 */
[----:B------:R0:W-:Y:S04]  /*3950*/  STL [R1+0x24], R226 ;  /* 0x000024e201007387 */ /* 0x0001e80000100800 */
[----:B------:R-:W4:Y:S04]  /*3960*/  LDL.LU R213, [R1+0x34] ;  /* 0x0000340001d57983 */ /* 0x000f280000300800 */
[----:B------:R0:W-:Y:S04]  /*3970*/  STL [R1+0x28], R227 ;  /* 0x000028e301007387 */ /* 0x0001e80000100800 */
[----:B------:R-:W4:Y:S04]  /*3980*/  LDL.LU R214, [R1+0x38] ;  /* 0x0000380001d67983 */ /* 0x000f280000300800 */
[----:B------:R-:W4:Y:S04]  /*3990*/  LDL.LU R215, [R1+0x3c] ;  /* 0x00003c0001d77983 */ /* 0x000f280000300800 */
[----:B------:R-:W4:Y:S04]  /*39a0*/  LDL.LU R216, [R1+0x40] ;  /* 0x0000400001d87983 */ /* 0x000f280000300800 */
[----:B--2---:R-:W2:Y:S04]  /*39b0*/  LDL.LU R217, [R1+0x44] ;  /* 0x0000440001d97983 */ /* 0x004ea80000300800 */
[----:B---3--:R-:W3:Y:S04]  /*39c0*/  LDL.LU R218, [R1+0x48] ;  /* 0x0000480001da7983 */ /* 0x008ee80000300800 */
[----:B----4-:R-:W4:Y:S04]  /*39d0*/  LDL.LU R219, [R1+0x4c] ;  /* 0x00004c0001db7983 */ /* 0x010f280000300800 */
[----:B-1----:R-:W4:Y:S04]  /*39e0*/  LDL.LU R220, [R1+0x50] ;  /* 0x0000500001dc7983 */ /* 0x002f280000300800 */
[----:B------:R-:W4:Y:S04]  /*39f0*/  LDL.LU R221, [R1+0x54] ;  /* 0x0000540001dd7983 */ /* 0x000f280000300800 */
[----:B------:R-:W4:Y:S04]  /*3a00*/  LDL.LU R222, [R1+0x58] ;  /* 0x0000580001de7983 */ /* 0x000f280000300800 */
[----:B------:R-:W4:Y:S04]  /*3a10*/  LDL.LU R223, [R1+0x5c] ;  /* 0x00005c0001df7983 */ /* 0x000f280000300800 */
[----:B------:R-:W4:Y:S04]  /*3a20*/  LDL.LU R224, [R1+0x60] ;  /* 0x0000600001e07983 */ /* 0x000f280000300800 */
[----:B0-----:R-:W4:Y:S04]  /*3a30*/  LDL.LU R225, [R1+0x64] ;  /* 0x0000640001e17983 */ /* 0x001f280000300800 */
[----:B------:R-:W4:Y:S04]  /*3a40*/  LDL.LU R226, [R1+0x68] ;  /* 0x0000680001e27983 */ /* 0x000f280000300800 */
[----:B------:R-:W4:Y:S01]  /*3a50*/  LDL.LU R227, [R1+0x6c] ;  /* 0x00006c0001e37983 */ /* 0x000f220000300800 */
[----:B------:R-:W-:-:S05]  /*3a60*/  FADD R211, R71, R211 ;  /* 0x000000d347d37221 */ /* 0x000fca0000000000 */
[----:B------:R0:W-:Y:S01]  /*3a70*/  STL [R1+0x2c], R211 ;  /* 0x00002cd301007387 */ /* 0x0001e20000100800 */
[----:B------:R-:W-:-:S03]  /*3a80*/  FADD R212, R72, R212 ;  /* 0x000000d448d47221 */ /* 0x000fc60000000000 */
[----:B0-----:R0:W5:Y:S01]  /*3a90*/  LDL.LU R211, [R1+0xc8] ;  /* 0x0000c80001d37983 */ /* 0x0011620000300800 */
[----:B------:R-:W-:-:S03]  /*3aa0*/  FADD R213, R73, R213 ;  /* 0x000000d549d57221 */ /* 0x000fc60000000000 */
[----:B------:R1:W-:Y:S01]  /*3ab0*/  STL [R1+0x30], R212 ;  /* 0x000030d401007387 */ /* 0x0003e20000100800 */
[----:B------:R-:W-:-:S01]  /*3ac0*/  FADD R214, R74, R214 ;  /* 0x000000d64ad67221 */ /* 0x000fc20000000000 */
[----:B------:R-:W-:Y:S02]  /*3ad0*/  FADD R215, R75, R215 ;  /* 0x000000d74bd77221 */ /* 0x000fe40000000000 */
[----:B-1----:R0:W5:Y:S01]  /*3ae0*/  LDL.LU R212, [R1+0xc4] ;  /* 0x0000c40001d47983 */ /* 0x0021620000300800 */
[----:B------:R-:W-:-:S03]  /*3af0*/  FADD R216, R76, R216 ;  /* 0x000000d84cd87221 */ /* 0x000fc60000000000 */
[----:B------:R1:W-:Y:S01]  /*3b00*/  STL [R1+0x34], R213 ;  /* 0x000034d501007387 */ /* 0x0003e20000100800 */
[----:B--2---:R-:W-:-:S03]  /*3b10*/  FADD R217, R77, R217 ;  /* 0x000000d94dd97221 */ /* 0x004fc60000000000 */
[----:B-1----:R0:W5:Y:S01]  /*3b20*/  LDL.LU R213, [R1+0xc0] ;  /* 0x0000c00001d57983 */ /* 0x0021620000300800 */
[----:B---3--:R-:W-:-:S03]  /*3b30*/  FADD R218, R78, R218 ;  /* 0x000000da4eda7221 */ /* 0x008fc60000000000 */
[----:B------:R1:W-:Y:S01]  /*3b40*/  STL [R1+0x38], R214 ;  /* 0x000038d601007387 */ /* 0x0003e20000100800 */
[----:B----4-:R-:W-:-:S01]  /*3b50*/  FADD R219, R79, R219 ;  /* 0x000000db4fdb7221 */ /* 0x010fc20000000000 */
[----:B------:R-:W-:Y:S02]  /*3b60*/  FADD R220, R80, R220 ;  /* 0x000000dc50dc7221 */ /* 0x000fe40000000000 */
[----:B-1----:R0:W5:Y:S04]  /*3b70*/  LDL.LU R214, [R1+0xbc] ;  /* 0x0000bc0001d67983 */ /* 0x0021680000300800 */
[----:B------:R1:W-:Y:S01]  /*3b80*/  STL [R1+0x3c], R215 ;  /* 0x00003cd701007387 */ /* 0x0003e20000100800 */
[----:B------:R-:W-:-:S01]  /*3b90*/  FADD R221, R81, R221 ;  /* 0x000000dd51dd7221 */ /* 0x000fc20000000000 */
[----:B------:R-:W-:-:S02]  /*3ba0*/  FADD R222, R82, R222 ;  /* 0x000000de52de7221 */ /* 0x000fc40000000000 */
[----:B-1----:R0:W5:Y:S04]  /*3bb0*/  LDL.LU R215, [R1+0xb8] ;  /* 0x0000b80001d77983 */ /* 0x0021680000300800 */
[----:B------:R1:W-:Y:S01]  /*3bc0*/  STL [R1+0x40], R216 ;  /* 0x000040d801007387 */ /* 0x0003e20000100800 */
[----:B------:R-:W-:-:S03]  /*3bd0*/  FADD R223, R83, R223 ;  /* 0x000000df53df7221 */ /* 0x000fc60000000000 */
        /* <DEDUP_REMOVED lines=13> */
[----:B------:R1:W-:Y:S04]  /*3cb0*/  STL [R1+0x54], R221 ;  /* 0x000054dd01007387 */ /* 0x0003e80000100800 */
        /* <DEDUP_REMOVED lines=12> */
[----:B-1----:R0:W5:Y:S01]  /*3d80*/  LDL.LU R227, [R1+0x88] ;  /* 0x0000880001e37983 */ /* 0x0021620000300800 */
        /* <DEDUP_REMOVED lines=82> */
[----:B0-----:R-:W-:-:S06]  /*42b0*/  UMOV UR6, URZ ;  /* 0x0000003f00067c82 */ /* 0x001fcc0008000000 */
.L_x_28:
[----:B------:R-:W-:Y:S05]  /*42c0*/  @!P1 BRA `(.L_x_29) ;  /* 0x0000000000049947 */ /* 0x000fea0003800000 */
[----:B------:R-:W-:Y:S01]  /*42d0*/  BPT.TRAP 0x1 ;  /* 0x000000040000795c */ /* 0x000fe20000300000 */
.L_x_29:
[----:B------:R2:W-:Y:S04]  /*42e0*/  STL [R1+0x8c], R2 ;  /* 0x00008c0201007387 */ /* 0x0005e80000100800 */
[----:B--2---:R-:W2:Y:S04]  /*42f0*/  LDL R2, [R1+0x70] ;  /* 0x0000700001027983 */ /* 0x004ea80000100800 */
[----:B-----5:R3:W-:Y:S04]  /*4300*/  STL [R1+0x88], R0 ;  /* 0x0000880001007387 */ /* 0x0207e80000100800 */
[----:B---3--:R-:W3:Y:S01]  /*4310*/  LDL R0, [R1+0x74] ;  /* 0x0000740001007983 */ /* 0x008ee20000100800 */
[----:B-1----:R-:W-:Y:S01]  /*4320*/  IMAD.U32 R229, RZ, RZ, UR25 ;  /* 0x00000019ffe57e24 */ /* 0x002fe2000f8e00ff */
[----:B--2---:R-:W-:-:S02]  /*4330*/  ISETP.NE.AND P0, PT, R2, RZ, PT ;  /* 0x000000ff0200720c */ /* 0x004fc40003f05270 */
[----:B------:R1:W5:Y:S11]  /*4340*/  LDL.LU R2, [R1+0x8c] ;  /* 0x00008c0001027983 */ /* 0x0003760000300800 */
[----:B------:R-:W-:-:S05]  /*4350*/  @P0 LEA R229, R229, UR11, 0x3 ;  /* 0x0000000be5e50c11 */ /* 0x000fca000f8e18ff */
[----:B------:R-:W-:-:S05]  /*4360*/  @P0 VIADD R229, R229, 0x28 ;  /* 0x00000028e5e50836 */ /* 0x000fca0000000000 */
[----:B---3--:R-:W-:Y:S02]  /*4370*/  @P0 PRMT R229, R0, 0x654, R229 ;  /* 0x0000065400e50816 */ /* 0x008fe400000000e5 */
[----:B------:R1:W5:Y:S01]  /*4380*/  LDL.LU R0, [R1+0x88] ;  /* 0x0000880001007983 */ /* 0x0003620000300800 */
[----:B------:R-:W-:Y:S01]  /*4390*/  UISETP.GT.U32.AND UP0, UPT, UR13, 0x1, UPT ;  /* 0x000000010d00788c */ /* 0x000fe2000bf04070 */
[----:B------:R1:W-:Y:S05]  /*43a0*/  @P0 SYNCS.ARRIVE.TRANS64.RED.A1T0 RZ, [R229+URZ], RZ ;  /* 0x000000ffe5ff09a7 */ /* 0x0003ea000810043f */
[----:B------:R-:W-:-:S13]  /*43b0*/  PLOP3.LUT P0, PT, PT, PT, UP0, 0x80, 0x0 ;  /* 0x000000000000781c */ /* 0x000fda0003f0f008 */
[----:B-1----:R-:W-:Y:S05]  /*43c0*/  @P0 BRA `(.L_x_30) ;  /* 0x0000000000040947 */ /* 0x002fea0003800000 */
[----:B------:R-:W-:Y:S01]  /*43d0*/  BPT.TRAP 0x1 ;  /* 0x000000040000795c */ /* 0x000fe20000300000 */
.L_x_30:
[----:B------:R-:W-:Y:S02]  /*43e0*/  UISETP.GT.AND UP2, UPT, UR26, 0x1, UPT ;  /* 0x000000011a00788c */ /* 0x000fe4000bf44270 */
[----:B------:R-:W-:Y:S02]  /*43f0*/  UIADD3 UR23, UR23, 0x1, URZ ;  /* 0x0000000117177890 */ /* 0x000fe4000fffe03f */
[----:B------:R-:W-:Y:S02]  /*4400*/  UIADD3 UR25, UR25, 0x1, URZ ;  /* 0x0000000119197890 */ /* 0x000fe4000fffe03f */
[----:B------:R-:W-:Y:S01]  /*4410*/  PLOP3.LUT P0, PT, PT, PT, UP2, 0x80, 0x0 ;  /* 0x000000000000781c */ /* 0x000fe20003f0f028 */
[----:B------:R-:W-:Y:S02]  /*4420*/  UISETP.NE.AND UP0, UPT, UR23, 0x5, UPT ;  /* 0x000000051700788c */ /* 0x000fe4000bf05270 */
[----:B------:R-:W-:Y:S02]  /*4430*/  UIADD3 UR16, UR26, -0x1, URZ ;  /* 0xffffffff1a107890 */ /* 0x000fe4000fffe03f */
[----:B------:R-:W-:-:S02]  /*4440*/  USEL UR8, URZ, 0x1, UP0 ;  /* 0x000000013f087887 */ /* 0x000fc40008000000 */
[----:B------:R-:W-:Y:S02]  /*4450*/  UISETP.NE.AND UP1, UPT, UR25, 0x5, UPT ;  /* 0x000000051900788c */ /* 0x000fe4000bf25270 */
[----:B------:R-:W-:Y:S02]  /*4460*/  ULOP3.LUT UR24, UR24, UR8, URZ, 0x3c, !UPT ;  /* 0x0000000818187292 */ /* 0x000fe4000f8e3c3f */
[----:B------:R-:W-:Y:S02]  /*4470*/  USEL UR23, UR23, URZ, UP0 ;  /* 0x0000003f17177287 */ /* 0x000fe40008000000 */
[----:B------:R-:W-:Y:S01]  /*4480*/  USEL UR25, UR25, URZ, UP1 ;  /* 0x0000003f19197287 */ /* 0x000fe20008800000 */
[----:B------:R-:W-:Y:S01]  /*4490*/  UMOV UR8, 0x1 ;  /* 0x0000000100087882 */ /* 0x000fe20000000000 */
[----:B------:R-:W-:Y:S01]  /*44a0*/  UMOV UR26, UR16 ;  /* 0x00000010001a7c82 */ /* 0x000fe20008000000 */
[----:B------:R-:W-:Y:S09]  /*44b0*/  @P0 BRA `(.L_x_31) ;  /* 0xffffffec000c0947 */ /* 0x000ff2000383ffff */
.L_x_23:
[----:B------:R-:W-:-:S04]  /*44c0*/  UISETP.NE.AND UP0, UPT, UR6, URZ, UPT ;  /* 0x0000003f0600728c */ /* 0x000fc8000bf05270 */
[----:B------:R-:W-:-:S06]  /*44d0*/  USEL UR6, URZ, 0x1, !UP0 ;  /* 0x000000013f067887 */ /* 0x000fcc000c000000 */
[----:B------:R-:W-:-:S13]  /*44e0*/  ISETP.NE.AND P0, PT, RZ, UR6, PT ;  /* 0x00000006ff007c0c */ /* 0x000fda000bf05270 */
[----:B------:R-:W-:Y:S05]  /*44f0*/  @!P0 BRA `(.L_x_32) ;  /* 0x0000000c00c48947 */ /* 0x000fea0003800000 */
[----:B------:R-:W-:Y:S02]  /*4500*/  WARPGROUP.DEPBAR.LE gsb0, 0x0 ;  /* 0x00008000000079c5 */ /* 0x000fe40000010000 */
[----:B-----5:R-:W-:Y:S01]  /*4510*/  FADD R227, R89, R227 ;  /* 0x000000e359e37221 */ /* 0x020fe20000000000 */
[----:B------:R-:W-:-:S04]  /*4520*/  FADD R228, R88, R228 ;  /* 0x000000e458e47221 */ /* 0x000fc80000000000 */
[----:B------:R1:W-:Y:S04]  /*4530*/  STL [R1+0x88], R227 ;  /* 0x000088e301007387 */ /* 0x0003e80000100800 */
[----:B-1----:R-:W2:Y:S04]  /*4540*/  LDL.LU R227, [R1+0x6c] ;  /* 0x00006c0001e37983 */ /* 0x002ea80000300800 */
[----:B--2---:R1:W-:Y:S04]  /*4550*/  STL [R1+0x8c], R227 ;  /* 0x00008ce301007387 */ /* 0x0043e80000100800 */
        /* <DEDUP_REMOVED lines=52> */
[----:B-1----:R-:W2:Y:S01]  /*48a0*/  LDL.LU R227, [R1] ;  /* 0x0000000001e37983 */ /* 0x002ea20000300800 */
[----:B------:R-:W-:Y:S01]  /*48b0*/  FADD R226, R90, R226 ;  /* 0x000000e25ae27221 */ /* 0x000fe20000000000 */
        /* <DEDUP_REMOVED lines=97> */
[----:B--2---:R-:W-:-:S05]  /*4ed0*/  FADD R227, R60, R227 ;  /* 0x000000e33ce37221 */ /* 0x004fca0000000000 */
[----:B------:R1:W-:Y:S04]  /*4ee0*/  STL [R1], R227 ;  /* 0x000000e301007387 */ /* 0x0003e80000100800 */
[----:B-1----:R-:W2:Y:S02]  /*4ef0*/  LDL.LU R227, [R1+0xf4] ;  /* 0x0000f40001e37983 */ /* 0x002ea40000300800 */
[----:B--2---:R-:W-:-:S05]  /*4f00*/  FADD R227, R61, R227 ;  /* 0x000000e33de37221 */ /* 0x004fca0000000000 */
[----:B------:R1:W-:Y:S04]  /*4f10*/  STL [R1+0x4], R227 ;  /* 0x000004e301007387 */ /* 0x0003e80000100800 */
        /* <DEDUP_REMOVED lines=78> */
[----:B-1----:R1:W5:Y:S02]  /*5400*/  LDL.LU R227, [R1+0x88] ;  /* 0x0000880001e37983 */ /* 0x0023640000300800 */
.L_x_32:
[----:B------:R-:W-:Y:S02]  /*5410*/  WARPGROUP.DEPBAR.LE gsb0, 0x0 ;  /* 0x00008000000079c5 */ /* 0x000fe40000010000 */
[----:B------:R-:W2:Y:S02]  /*5420*/  LDC R24, c[0x0][0x28c] ;  /* 0x0000a300ff187b82 */ /* 0x000ea40000000800 */
[----:B--2---:R-:W-:-:S13]  /*5430*/  ISETP.GE.AND P0, PT, R24, 0x1, PT ;  /* 0x000000011800780c */ /* 0x004fda0003f06270 */
[----:B------:R-:W-:Y:S05]  /*5440*/  @!P0 BRA `(.L_x_33) ;  /* 0x0000000000748947 */ /* 0x000fea0003800000 */
[----:B------:R-:W-:-:S06]  /*5450*/  UISETP.NE.AND UP0, UPT, UR22, 0x3, UPT ;  /* 0x000000031600788c */ /* 0x000fcc000bf05270 */
[----:B------:R-:W-:-:S13]  /*5460*/  PLOP3.LUT P0, PT, PT, PT, UP0, 0x80, 0x0 ;  /* 0x000000000000781c */ /* 0x000fda0003f0f008 */
[----:B------:R-:W-:Y:S05]  /*5470*/  @!P0 BRA `(.L_x_34) ;  /* 0x0000000000048947 */ /* 0x000fea0003800000 */
[----:B------:R-:W-:Y:S01]  /*5480*/  BPT.TRAP 0x1 ;  /* 0x000000040000795c */ /* 0x000fe20000300000 */
.L_x_34:
[----:B-----5:R2:W-:Y:S04]  /*5490*/  STL [R1+0x88], R0 ;  /* 0x0000880001007387 */ /* 0x0205e80000100800 */
[----:B--2---:R-:W2:Y:S01]  /*54a0*/  LDL R0, [R1+0x70] ;  /* 0x0000700001007983 */ /* 0x004ea20000100800 */
[----:B------:R-:W-:Y:S01]  /*54b0*/  BSSY B0, `(.L_x_35) ;  /* 0x0000012000007945 */ /* 0x000fe20003800000 */
[----:B--2---:R-:W-:Y:S02]  /*54c0*/  ISETP.NE.AND P0, PT, R0, RZ, PT ;  /* 0x000000ff0000720c */ /* 0x004fe40003f05270 */
[----:B------:R2:W5:Y:S11]  /*54d0*/  LDL.LU R0, [R1+0x88] ;  /* 0x0000880001007983 */ /* 0x0005760000300800 */
[----:B--2---:R-:W-:Y:S05]  /*54e0*/  @!P0 BRA `(.L_x_36) ;  /* 0x0000000000388947 */ /* 0x004fea0003800000 */
[----:B-----5:R2:W-:Y:S04]  /*54f0*/  STL [R1+0x88], R0 ;  /* 0x0000880001007387 */ /* 0x0205e80000100800 */
[----:B--2---:R-:W2:Y:S01]  /*5500*/  LDL R0, [R1+0x74] ;  /* 0x0000740001007983 */ /* 0x004ea20000100800 */
[----:B------:R-:W-:-:S04]  /*5510*/  UISETP.LT.AND UP0, UPT, UR9, 0x1, UPT ;  /* 0x000000010900788c */ /* 0x000fc8000bf01270 */
[----:B------:R-:W-:-:S04]  /*5520*/  USEL UR8, UR9, 0x1, UP0 ;  /* 0x0000000109087887 */ /* 0x000fc80008000000 */
[----:B------:R-:W-:-:S04]  /*5530*/  UIADD3 UR8, UR5, UR9, -UR8 ;  /* 0x0000000905087290 */ /* 0x000fc8000fffe808 */
[----:B------:R-:W-:-:S04]  /*5540*/  UIMAD.WIDE.U32 UR6, UR8, -0x33333333, URZ ;  /* 0xcccccccd080678a5 */ /* 0x000fc8000f8e003f */
[----:B------:R-:W-:-:S04]  /*5550*/  USHF.R.U32.HI UR6, URZ, 0x2, UR7 ;  /* 0x000000023f067899 */ /* 0x000fc80008011607 */
[----:B------:R-:W-:-:S04]  /*5560*/  UIMAD UR8, UR6, -0x5, UR8 ;  /* 0xfffffffb060878a4 */ /* 0x000fc8000f8e0208 */
[----:B------:R-:W-:-:S04]  /*5570*/  ULEA UR8, UR8, UR11, 0x3 ;  /* 0x0000000b08087291 */ /* 0x000fc8000f8e183f */
[----:B------:R-:W-:-:S06]  /*5580*/  UIADD3 UR8, UR8, 0x28, URZ ;  /* 0x0000002808087890 */ /* 0x000fcc000fffe03f */
[----:B------:R-:W-:-:S05]  /*5590*/  IMAD.U32 R24, RZ, RZ, UR8 ;  /* 0x00000008ff187e24 */ /* 0x000fca000f8e00ff */
[----:B--2---:R-:W-:Y:S02]  /*55a0*/  PRMT R24, R0, 0x654, R24 ;  /* 0x0000065400187816 */ /* 0x004fe40000000018 */
[----:B------:R2:W5:Y:S02]  /*55b0*/  LDL.LU R0, [R1+0x88] ;  /* 0x0000880001007983 */ /* 0x0005640000300800 */
[----:B------:R2:W-:Y:S03]  /*55c0*/  SYNCS.ARRIVE.TRANS64.RED.A1T0 RZ, [R24+URZ], RZ ;  /* 0x000000ff18ff79a7 */ /* 0x0005e6000810043f */
.L_x_36:
[----:B------:R-:W-:Y:S05]  /*55d0*/  BSYNC B0 ;  /* 0x0000000000007941 */ /* 0x000fea0003800000 */
.L_x_35:
[----:B------:R-:W-:-:S06]  /*55e0*/  UISETP.GT.U32.AND UP0, UPT, UR13, 0x1, UPT ;  /* 0x000000010d00788c */ /* 0x000fcc000bf04070 */
[----:B------:R-:W-:-:S13]  /*55f0*/  PLOP3.LUT P0, PT, PT, PT, UP0, 0x80, 0x0 ;  /* 0x000000000000781c */ /* 0x000fda0003f0f008 */
[----:B------:R-:W-:Y:S05]  /*5600*/  @P0 BRA `(.L_x_33) ;  /* 0x0000000000040947 */ /* 0x000fea0003800000 */
[----:B------:R-:W-:Y:S01]  /*5610*/  BPT.TRAP 0x1 ;  /* 0x000000040000795c */ /* 0x000fe20000300000 */
.L_x_33:
[----:B------:R3:W-:Y:S01]  /*5620*/  STL [R1+0x90], R3 ;  /* 0x0000900301007387 */ /* 0x0007e20000100800 */
[----:B------:R-:W4:Y:S01]  /*5630*/  LDC R29, c[0x0][0x288] ;  /* 0x0000a200ff1d7b82 */ /* 0x000f220000000800 */
[----:B------:R-:W-:Y:S02]  /*5640*/  UIADD3 UR10, UR9, UR5, URZ ;  /* 0x00000005090a7290 */ /* 0x000fe4000fffe03f */
[----:B------:R-:W-:Y:S01]  /*5650*/  USHF.R.S32.HI UR11, URZ, 0x1f, UR12 ;  /* 0x0000001f3f0b7899 */ /* 0x000fe2000801140c */
[----:B------:R-:W-:Y:S01]  /*5660*/  ULDC.64 UR6, c[0x0][0x5d0] ;  /* 0x0001740000067ab9 */ /* 0x000fe20000000a00 */
[----:B------:R-:W-:Y:S01]  /*5670*/  ULDC UR16, c[0x0][0x284] ;  /* 0x0000a10000107ab9 */ /* 0x000fe20000000800 */
[----:B---3--:R-:W3:Y:S04]  /*5680*/  LDL.LU R3, [R1+0x80] ;  /* 0x0000800001037983 */ /* 0x008ee80000300800 */
[----:B-----5:R0:W-:Y:S04]  /*5690*/  STL [R1+0x8c], R2 ;  /* 0x00008c0201007387 */ /* 0x0201e80000100800 */
[----:B------:R1:W-:Y:S01]  /*56a0*/  STL [R1+0x88], R0 ;  /* 0x0000880001007387 */ /* 0x0003e20000100800 */
[----:B0-----:R-:W2:Y:S03]  /*56b0*/  S2R R2, SR_TID.X ;  /* 0x0000000000027919 */ /* 0x001ea60000002100 */
[----:B-1----:R-:W4:Y:S01]  /*56c0*/  LDL.LU R0, [R1+0x84] ;  /* 0x0000840001007983 */ /* 0x002f220000300800 */
[----:B------:R-:W-:Y:S01]  /*56d0*/  UISETP.GE.U32.AND UP1, UPT, UR9, 0x5, UPT ;  /* 0x000000050900788c */ /* 0x000fe2000bf26070 */
[----:B--2---:R-:W-:-:S02]  /*56e0*/  SHF.R.U32.HI R24, RZ, 0x2, R2 ;  /* 0x00000002ff187819 */ /* 0x004fc40000011602 */
[----:B------:R-:W-:Y:S02]  /*56f0*/  SHF.R.U32.HI R27, RZ, 0x7, R2 ;  /* 0x00000007ff1b7819 */ /* 0x000fe40000011602 */
[----:B------:R-:W-:Y:S02]  /*5700*/  LOP3.LUT R26, R2, 0x60, RZ, 0xc0, !PT ;  /* 0x00000060021a7812 */ /* 0x000fe400078ec0ff */
[----:B------:R-:W-:Y:S02]  /*5710*/  LOP3.LUT R25, R24, 0x7, RZ, 0xc0, !PT ;  /* 0x0000000718197812 */ /* 0x000fe400078ec0ff */
[----:B------:R-:W-:Y:S02]  /*5720*/  LOP3.LUT R24, R27, 0x1, RZ, 0xc0, !PT ;  /* 0x000000011b187812 */ /* 0x000fe400078ec0ff */
[----:B------:R-:W-:-:S03]  /*5730*/  SHF.R.U32.HI R28, RZ, 0x1, R26 ;  /* 0x00000001ff1c7819 */ /* 0x000fc6000001161a */
[----:B------:R-:W-:Y:S01]  /*5740*/  IMAD.SHL.U32 R26, R24, 0x40, RZ ;  /* 0x00000040181a7824 */ /* 0x000fe200078e00ff */
[----:B------:R-:W-:Y:S01]  /*5750*/  IADD3 R27, RZ, -R28, -R25 ;  /* 0x8000001cff1b7210 */ /* 0x000fe20007ffe819 */
[----:B------:R-:W-:-:S03]  /*5760*/  IMAD.SHL.U32 R32, R2, 0x2, RZ ;  /* 0x0000000202207824 */ /* 0x000fc600078e00ff */
[----:B------:R-:W-:Y:S01]  /*5770*/  LOP3.LUT R43, R26, 0x40, R25, 0xe2, !PT ;  /* 0x000000401a2b7812 */ /* 0x000fe200078ee219 */
[----:B------:R-:W-:Y:S01]  /*5780*/  IMAD R42, R24, -0x40, R27 ;  /* 0xffffffc0182a7824 */ /* 0x000fe200078e021b */
[----:B------:R-:W-:Y:S01]  /*5790*/  LOP3.LUT R24, R2, 0x3, RZ, 0xc0, !PT ;  /* 0x0000000302187812 */ /* 0x000fe200078ec0ff */
[----:B---3--:R-:W-:Y:S02]  /*57a0*/  IMAD.SHL.U32 R41, R3, 0x80, RZ ;  /* 0x0000008003297824 */ /* 0x008fe400078e00ff */
[----:B------:R0:W5:Y:S01]  /*57b0*/  LDL.LU R3, [R1+0x90] ;  /* 0x0000900001037983 */ /* 0x0001620000300800 */
[----:B------:R-:W-:-:S03]  /*57c0*/  UISETP.GT.U32.AND UP0, UPT, UR10, 0x4, UPT ;  /* 0x000000040a00788c */ /* 0x000fc6000bf04070 */
[----:B------:R0:W5:Y:S01]  /*57d0*/  LDL.LU R2, [R1+0x8c] ;  /* 0x00008c0001027983 */ /* 0x0001620000300800 */
[C---:B----4-:R-:W-:Y:S01]  /*57e0*/  ISETP.GE.AND P0, PT, R41.reuse, R29, PT ;  /* 0x0000001d2900720c */ /* 0x050fe20003f06270 */
[----:B------:R-:W-:Y:S01]  /*57f0*/  UIMAD UR5, UR11, UR6, URZ ;  /* 0x000000060b0572a4 */ /* 0x000fe2000f8e023f */
[----:B------:R-:W-:Y:S01]  /*5800*/  LOP3.LUT R32, R41, 0x6, R32, 0xf8, !PT ;  /* 0x0000000629207812 */ /* 0x000fe200078ef820 */
[----:B------:R-:W-:Y:S01]  /*5810*/  UISETP.LT.U32.AND UP0, UPT, UR9, 0x5, UP0 ;  /* 0x000000050900788c */ /* 0x000fe20008701070 */
[----:B------:R-:W-:Y:S01]  /*5820*/  IMAD.U32 R27, RZ, RZ, UR6 ;  /* 0x00000006ff1b7e24 */ /* 0x000fe2000f8e00ff */
[----:B------:R-:W-:Y:S01]  /*5830*/  UIMAD UR8, UR12, UR7, UR5 ;  /* 0x000000070c0872a4 */ /* 0x000fe2000f8e0205 */
[----:B------:R-:W-:Y:S01]  /*5840*/  SHF.R.S32.HI R33, RZ, 0x1f, R32 ;  /* 0x0000001fff217819 */ /* 0x000fe20000011420 */
[----:B------:R-:W-:Y:S01]  /*5850*/  UIMAD.WIDE.U32 UR6, UR10, -0x33333333, URZ ;  /* 0xcccccccd0a0678a5 */ /* 0x000fe2000f8e003f */
[----:B------:R-:W-:Y:S01]  /*5860*/  IMAD R24, R24, -0x2, R29 ;  /* 0xfffffffe18187824 */ /* 0x000fe200078e021d */
[----:B------:R-:W-:Y:S01]  /*5870*/  USEL UR5, URZ, 0x1, !UP0 ;  /* 0x000000013f057887 */ /* 0x000fe2000c000000 */
[----:B------:R-:W-:-:S02]  /*5880*/  IMAD.SHL.U32 R25, R0, 0x100, RZ ;  /* 0x0000010000197824 */ /* 0x000fc400078e00ff */
[----:B------:R-:W-:Y:S02]  /*5890*/  IMAD.WIDE R38, R0, 0x100, RZ ;  /* 0x0000010000267825 */ /* 0x000fe400078e02ff */
[----:B------:R0:W5:Y:S01]  /*58a0*/  LDL.LU R0, [R1+0x88] ;  /* 0x0000880001007983 */ /* 0x0001620000300800 */
[----:B------:R-:W-:Y:S01]  /*58b0*/  ISETP.GE.OR P0, PT, R25, UR16, P0 ;  /* 0x0000001019007c0c */ /* 0x000fe20008706670 */
[----:B------:R-:W-:Y:S01]  /*58c0*/  USHF.R.U32.HI UR6, URZ, 0x2, UR7 ;  /* 0x000000023f067899 */ /* 0x000fe20008011607 */
[----:B------:R-:W-:Y:S01]  /*58d0*/  IMAD.WIDE.U32 R26, R27, UR12, R32 ;  /* 0x0000000c1b1a7c25 */ /* 0x000fe2000f8e0020 */
[----:B------:R-:W-:Y:S01]  /*58e0*/  ULOP3.LUT UR4, UR4, UR5, URZ, 0x3c, !UPT ;  /* 0x0000000504047292 */ /* 0x000fe2000f8e3c3f */
[----:B------:R-:W-:Y:S01]  /*58f0*/  IADD3 R42, -R25, UR16, R42 ;  /* 0x00000010192a7c10 */ /* 0x000fe2000fffe12a */
[----:B------:R-:W-:Y:S01]  /*5900*/  UIMAD UR5, UR6, -0x5, UR10 ;  /* 0xfffffffb060578a4 */ /* 0x000fe2000f8e020a */
[----:B------:R-:W-:Y:S01]  /*5910*/  VIADD R27, R27, UR8 ;  /* 0x000000081b1b7c36 */ /* 0x000fe20008000000 */
[----:B------:R-:W-:Y:S01]  /*5920*/  @UP1 ULOP3.LUT UR4, UR4, 0x1, UR6, 0x78, !UPT ;  /* 0x0000000104041892 */ /* 0x000fe2000f8e7806 */
[----:B------:R-:W-:Y:S01]  /*5930*/  LOP3.LUT R43, R38, R43, R28, 0xfe, !PT ;  /* 0x0000002b262b7212 */ /* 0x000fe200078efe1c */
[----:B------:R-:W-:-:S02]  /*5940*/  IMAD.IADD R41, R24, 0x1, -R41 ;  /* 0x0000000118297824 */ /* 0x000fc400078e0a29 */
[----:B------:R-:W-:Y:S02]  /*5950*/  IMAD.MOV.U32 R40, RZ, RZ, -0x1 ;  /* 0xffffffffff287424 */ /* 0x000fe400078e00ff */
[----:B0-----:R-:W-:Y:S06]  /*5960*/  @P0 BRA `(.L_x_37) ;  /* 0x0000008c00ec0947 */ /* 0x001fec0003800000 */
[----:B------:R-:W0:Y:S01]  /*5970*/  LDC.64 R28, c[0x0][0x5c8] ;  /* 0x00017200ff1c7b82 */ /* 0x000e220000000a00 */
[----:B------:R-:W-:Y:S01]  /*5980*/  ULDC.64 UR6, c[0x0][0x5c0] ;  /* 0x0001700000067ab9 */ /* 0x000fe20000000a00 */
[----:B------:R-:W-:Y:S01]  /*5990*/  BSSY B0, `(.L_x_37) ;  /* 0x00008f8000007945 */ /* 0x000fe20003800000 */
[-C--:B0-----:R-:W-:Y:S01]  /*59a0*/  IMAD R24, R39, R28.reuse, RZ ;  /* 0x0000001c27187224 */ /* 0x081fe200078e02ff */
[----:B------:R-:W-:Y:S01]  /*59b0*/  SHF.L.U64.HI R34, R28, 0x3, R29 ;  /* 0x000000031c227819 */ /* 0x000fe2000001021d */
[----:B------:R-:W-:-:S04]  /*59c0*/  IMAD.WIDE.U32 R26, R43, R28, R26 ;  /* 0x0000001c2b1a7225 */ /* 0x000fc800078e001a */
[----:B------:R-:W-:Y:S01]  /*59d0*/  IMAD R25, R43, R29, R24 ;  /* 0x0000001d2b197224 */ /* 0x000fe200078e0218 */
[----:B------:R-:W-:Y:S01]  /*59e0*/  IADD3 R24, P3, R26, UR6, RZ ;  /* 0x000000061a187c10 */ /* 0x000fe2000ff7e0ff */
[C---:B------:R-:W-:Y:S01]  /*59f0*/  IMAD.SHL.U32 R35, R28.reuse, 0x8, RZ ;  /* 0x000000081c237824 */ /* 0x040fe200078e00ff */
[----:B------:R-:W-:Y:S01]  /*5a00*/  LEA R30, P2, R28, R26, 0x7 ;  /* 0x0000001a1c1e7211 */ /* 0x000fe200078438ff */
[----:B------:R-:W-:-:S03]  /*5a10*/  IMAD.IADD R27, R27, 0x1, R25 ;  /* 0x000000011b1b7824 */ /* 0x000fc600078e0219 */
[----:B------:R-:W-:Y:S02]  /*5a20*/  IADD3 R26, P1, P0, R26, UR6, R35 ;  /* 0x000000061a1a7c10 */ /* 0x000fe4000f83e023 */
[----:B------:R-:W-:Y:S02]  /*5a30*/  IADD3.X R25, R27, UR7, RZ, P3, !PT ;  /* 0x000000071b197c10 */ /* 0x000fe40009ffe4ff */
[----:B------:R-:W-:Y:S02]  /*5a40*/  FSETP.NEU.AND P3, PT, RZ, UR21, PT ;  /* 0x00000015ff007c0b */ /* 0x000fe4000bf6d000 */
[----:B------:R-:W-:Y:S02]  /*5a50*/  LEA.HI.X R31, R28, R27, R29, 0x7, P2 ;  /* 0x0000001b1c1f7211 */ /* 0x000fe400010f3c1d */
[C---:B------:R-:W-:Y:S02]  /*5a60*/  IADD3 R28, P2, R30.reuse, UR6, RZ ;  /* 0x000000061e1c7c10 */ /* 0x040fe4000ff5e0ff */
[----:B------:R-:W-:-:S02]  /*5a70*/  IADD3 R30, P5, P6, R30, UR6, R35 ;  /* 0x000000061e1e7c10 */ /* 0x000fc4000febe023 */
[----:B------:R-:W-:Y:S02]  /*5a80*/  IADD3.X R29, R31, UR7, RZ, P2, !PT ;  /* 0x000000071f1d7c10 */ /* 0x000fe400097fe4ff */
[--C-:B------:R-:W-:Y:S02]  /*5a90*/  IADD3.X R27, R27, UR7, R34.reuse, P1, P0 ;  /* 0x000000071b1b7c10 */ /* 0x100fe40008fe0422 */
[----:B------:R-:W-:Y:S01]  /*5aa0*/  IADD3.X R31, R31, UR7, R34, P5, P6 ;  /* 0x000000071f1f7c10 */ /* 0x000fe2000afec422 */
[----:B------:R-:W-:Y:S06]  /*5ab0*/  @!P3 BRA `(.L_x_38) ;  /* 0x0000006c0014b947 */ /* 0x000fec0003800000 */
[----:B------:R-:W-:Y:S01]  /*5ac0*/  ULDC.64 UR16, c[0x0][0x5b8] ;  /* 0x00016e0000107ab9 */ /* 0x000fe20000000a00 */
[----:B------:R-:W-:Y:S01]  /*5ad0*/  ISETP.GE.AND P0, PT, R42, 0x1, PT ;  /* 0x000000012a00780c */ /* 0x000fe20003f06270 */
[----:B------:R-:W-:Y:S02]  /*5ae0*/  UIMAD UR6, UR11, UR16, URZ ;  /* 0x000000100b0672a4 */ /* 0x000fe4000f8e023f */
[----:B------:R-:W-:Y:S01]  /*5af0*/  IMAD.U32 R35, RZ, RZ, UR16 ;  /* 0x00000010ff237e24 */ /* 0x000fe2000f8e00ff */
[----:B------:R-:W-:Y:S01]  /*5b00*/  BSSY B1, `(.L_x_39) ;  /* 0x0000010000017945 */ /* 0x000fe20003800000 */
[----:B------:R-:W-:Y:S01]  /*5b10*/  ISETP.LT.OR P3, PT, R41, 0x1, !P0 ;  /* 0x000000012900780c */ /* 0x000fe20004761670 */
[----:B------:R-:W-:Y:S02]  /*5b20*/  UIMAD UR6, UR12, UR17, UR6 ;  /* 0x000000110c0672a4 */ /* 0x000fe4000f8e0206 */
[----:B------:R-:W-:Y:S01]  /*5b30*/  IMAD.WIDE.U32 R32, R35, UR12, R32 ;  /* 0x0000000c23207c25 */ /* 0x000fe2000f8e0020 */
[----:B------:R-:W-:-:S03]  /*5b40*/  ULDC.64 UR10, c[0x0][0x5a8] ;  /* 0x00016a00000a7ab9 */ /* 0x000fc60000000a00 */
[----:B------:R-:W-:Y:S02]  /*5b50*/  IMAD.MOV.U32 R36, RZ, RZ, R32 ;  /* 0x000000ffff247224 */ /* 0x000fe400078e0020 */
[----:B------:R-:W-:Y:S01]  /*5b60*/  VIADD R37, R33, UR6 ;  /* 0x0000000621257c36 */ /* 0x000fe20008000000 */
[----:B------:R-:W-:Y:S02]  /*5b70*/  ULDC.64 UR6, c[0x0][0x5b0] ;  /* 0x00016c0000067ab9 */ /* 0x000fe40000000a00 */
[----:B------:R-:W-:Y:S02]  /*5b80*/  IMAD R34, R39, UR6, RZ ;  /* 0x0000000627227c24 */ /* 0x000fe4000f8e02ff */
[----:B------:R-:W-:-:S04]  /*5b90*/  IMAD.WIDE.U32 R32, R43, UR6, R36 ;  /* 0x000000062b207c25 */ /* 0x000fc8000f8e0024 */
[--C-:B------:R-:W-:Y:S01]  /*5ba0*/  IMAD R35, R43, UR7, R34.reuse ;  /* 0x000000072b237c24 */ /* 0x100fe2000f8e0222 */
[----:B------:R-:W-:Y:S02]  /*5bb0*/  IADD3 R32, P1, R32, UR10, RZ ;  /* 0x0000000a20207c10 */ /* 0x000fe4000ff3e0ff */
[----:B------:R-:W-:Y:S02]  /*5bc0*/  PRMT R34, RZ, 0x7610, R34 ;  /* 0x00007610ff227816 */ /* 0x000fe40000000022 */
[----:B------:R-:W-:Y:S01]  /*5bd0*/  IADD3.X R33, R33, UR11, R35, P1, !PT ;  /* 0x0000000b21217c10 */ /* 0x000fe20008ffe423 */
[----:B------:R-:W-:Y:S08]  /*5be0*/  @P3 BRA `(.L_x_40) ;  /* 0x0000000000043947 */ /* 0x000ff00003800000 */
[----:B------:R0:W5:Y:S02]  /*5bf0*/  LDG.E.U8 R34, desc[UR14][R32.64] ;  /* 0x0000000e20227981 */ /* 0x000164000c1e1100 */
.L_x_40:
[----:B------:R-:W-:Y:S05]  /*5c00*/  BSYNC B1 ;  /* 0x0000000000017941 */ /* 0x000fea0003800000 */
.L_x_39:
[----:B-----5:R-:W-:Y:S01]  /*5c10*/  LOP3.LUT R34, R34, 0xff, RZ, 0xc0, !PT ;  /* 0x000000ff22227812 */ /* 0x020fe200078ec0ff */
[----:B------:R-:W-:Y:S01]  /*5c20*/  BSSY B1, `(.L_x_41) ;  /* 0x000000b000017945 */ /* 0x000fe20003800000 */
[----:B------:R-:W-:Y:S02]  /*5c30*/  ISETP.LT.OR P2, PT, R41, 0x2, !P0 ;  /* 0x000000022900780c */ /* 0x000fe40004741670 */
[----:B------:R-:W-:-:S05]  /*5c40*/  F2FP.F16.E4M3.UNPACK_B R34, R34 ;  /* 0x00000022ff22723e */ /* 0x000fca00020006ff */
[----:B------:R-:W-:-:S05]  /*5c50*/  HADD2.F32 R34, -RZ, R34.H0_H0 ;  /* 0x20000022ff227230 */ /* 0x000fca0000004100 */
[----:B------:R-:W-:Y:S01]  /*5c60*/  FMUL R35, R34, UR21 ;  /* 0x0000001522237c20 */ /* 0x000fe20008400000 */
[----:B------:R-:W-:-:S03]  /*5c70*/  PRMT R34, RZ, 0x7610, R34 ;  /* 0x00007610ff227816 */ /* 0x000fc60000000022 */
[----:B------:R-:W-:-:S05]  /*5c80*/  FFMA R35, R228, UR20, R35 ;  /* 0x00000014e4237c23 */ /* 0x000fca0008000023 */
[----:B------:R-:W-:-:S05]  /*5c90*/  F2FP.SATFINITE.E4M3.F32.PACK_AB_MERGE_C R35, RZ, R35, RZ ;  /* 0x00000023ff23723e */ /* 0x000fca00048070ff */
[----:B------:R1:W-:Y:S01]  /*5ca0*/  @!P3 STG.E.U8 desc[UR14][R24.64], R35 ;  /* 0x000000231800b986 */ /* 0x0003e2000c10110e */
[----:B------:R-:W-:Y:S05]  /*5cb0*/  @P2 BRA `(.L_x_42) ;  /* 0x0000000000042947 */ /* 0x000fea0003800000 */
[----:B------:R2:W5:Y:S02]  /*5cc0*/  LDG.E.U8 R34, desc[UR14][R32.64+0x1] ;  /* 0x0000010e20227981 */ /* 0x000564000c1e1100 */
.L_x_42:
[----:B------:R-:W-:Y:S05]  /*5cd0*/  BSYNC B1 ;  /* 0x0000000000017941 */ /* 0x000fea0003800000 */
.L_x_41:
[----:B-----5:R-:W-:Y:S01]  /*5ce0*/  LOP3.LUT R34, R34, 0xff, RZ, 0xc0, !PT ;  /* 0x000000ff22227812 */ /* 0x020fe200078ec0ff */
[----:B------:R-:W-:Y:S01]  /*5cf0*/  BSSY B1, `(.L_x_43) ;  /* 0x0000013000017945 */ /* 0x000fe20003800000 */
[----:B------:R-:W-:Y:S02]  /*5d00*/  IADD3 R45, P1, R43, 0x8, RZ ;  /* 0x000000082b2d7810 */ /* 0x000fe40007f3e0ff */
[----:B------:R-:W-:-:S03]  /*5d10*/  F2FP.F16.E4M3.UNPACK_B R34, R34 ;  /* 0x00000022ff22723e */ /* 0x000fc600020006ff */
[----:B-1----:R-:W-:Y:S01]  /*5d20*/  IMAD.X R35, RZ, RZ, R39, P1 ;  /* 0x000000ffff237224 */ /* 0x002fe200008e0627 */
[----:B------:R-:W-:Y:S01]  /*5d30*/  ISETP.GE.AND P1, PT, R42, 0x9, PT ;  /* 0x000000092a00780c */ /* 0x000fe20003f26270 */
[----:B------:R-:W-:Y:S02]  /*5d40*/  HADD2.F32 R34, -RZ, R34.H0_H0 ;  /* 0x20000022ff227230 */ /* 0x000fe40000004100 */
[----:B------:R-:W-:Y:S01]  /*5d50*/  IMAD R46, R35, UR6, RZ ;  /* 0x00000006232e7c24 */ /* 0x000fe2000f8e02ff */
[----:B------:R-:W-:Y:S02]  /*5d60*/  ISETP.LT.OR P5, PT, R41, 0x1, !P1 ;  /* 0x000000012900780c */ /* 0x000fe40004fa1670 */
[----:B------:R-:W-:Y:S01]  /*5d70*/  FMUL R44, R34, UR21 ;  /* 0x00000015222c7c20 */ /* 0x000fe20008400000 */
[----:B------:R-:W-:-:S04]  /*5d80*/  IMAD.WIDE.U32 R34, R45, UR6, R36 ;  /* 0x000000062d227c25 */ /* 0x000fc8000f8e0024 */
[----:B------:R-:W-:Y:S01]  /*5d90*/  FFMA R44, R227, UR20, R44 ;  /* 0x00000014e32c7c23 */ /* 0x000fe2000800002c */
[----:B------:R-:W-:Y:S01]  /*5da0*/  IMAD R45, R45, UR7, R46 ;  /* 0x000000072d2d7c24 */ /* 0x000fe2000f8e022e */
[----:B------:R-:W-:-:S03]  /*5db0*/  IADD3 R34, P3, R34, UR10, RZ ;  /* 0x0000000a22227c10 */ /* 0x000fc6000ff7e0ff */
[----:B------:R-:W-:Y:S02]  /*5dc0*/  F2FP.SATFINITE.E4M3.F32.PACK_AB_MERGE_C R47, RZ, R44, RZ ;  /* 0x0000002cff2f723e */ /* 0x000fe400048070ff */
[----:B------:R-:W-:Y:S02]  /*5dd0*/  IADD3.X R35, R35, UR11, R45, P3, !PT ;  /* 0x0000000b23237c10 */ /* 0x000fe40009ffe42d */
[----:B------:R-:W-:Y:S01]  /*5de0*/  PRMT R44, RZ, 0x7610, R44 ;  /* 0x00007610ff2c7816 */ /* 0x000fe2000000002c */
[----:B------:R1:W-:Y:S01]  /*5df0*/  @!P2 STG.E.U8 desc[UR14][R24.64+0x1], R47 ;  /* 0x0000012f1800a986 */ /* 0x0003e2000c10110e */
[----:B------:R-:W-:Y:S05]  /*5e00*/  @P5 BRA `(.L_x_44) ;  /* 0x0000000000045947 */ /* 0x000fea0003800000 */
[----:B------:R3:W5:Y:S02]  /*5e10*/  LDG.E.U8 R44, desc[UR14][R34.64] ;  /* 0x0000000e222c7981 */ /* 0x000764000c1e1100 */
.L_x_44:
[----:B------:R-:W-:Y:S05]  /*5e20*/  BSYNC B1 ;  /* 0x0000000000017941 */ /* 0x000fea0003800000 */
.L_x_43:
        /* <DEDUP_REMOVED lines=12> */
.L_x_46:
[----:B------:R-:W-:Y:S05]  /*5ef0*/  BSYNC B1 ;  /* 0x0000000000017941 */ /* 0x000fea0003800000 */
.L_x_45:
[----:B-----5:R-:W-:Y:S01]  /*5f00*/  LOP3.LUT R44, R44, 0xff, RZ, 0xc0, !PT ;  /* 0x000000ff2c2c7812 */ /* 0x020fe200078ec0ff */
[----:B------:R-:W-:Y:S01]  /*5f10*/  BSSY B1, `(.L_x_47) ;  /* 0x000000b000017945 */ /* 0x000fe20003800000 */
[----:B------:R-:W-:Y:S02]  /*5f20*/  ISETP.LT.OR P3, PT, R41, 0x9, !P0 ;  /* 0x000000092900780c */ /* 0x000fe40004761670 */
[----:B------:R-:W-:-:S05]  /*5f30*/  F2FP.F16.E4M3.UNPACK_B R44, R44 ;  /* 0x0000002cff2c723e */ /* 0x000fca00020006ff */
[----:B------:R-:W-:-:S05]  /*5f40*/  HADD2.F32 R44, -RZ, R44.H0_H0 ;  /* 0x2000002cff2c7230 */ /* 0x000fca0000004100 */
[----:B------:R-:W-:-:S04]  /*5f50*/  FMUL R44, R44, UR21 ;  /* 0x000000152c2c7c20 */ /* 0x000fc80008400000 */
[----:B------:R-:W-:-:S05]  /*5f60*/  FFMA R44, R225, UR20, R44 ;  /* 0x00000014e12c7c23 */ /* 0x000fca000800002c */
[----:B----4-:R-:W-:Y:S02]  /*5f70*/  F2FP.SATFINITE.E4M3.F32.PACK_AB_MERGE_C R45, RZ, R44, RZ ;  /* 0x0000002cff2d723e */ /* 0x010fe400048070ff */
[----:B------:R-:W-:-:S03]  /*5f80*/  PRMT R44, RZ, 0x7610, R44 ;  /* 0x00007610ff2c7816 */ /* 0x000fc6000000002c */
[----:B------:R4:W-:Y:S01]  /*5f90*/  @!P2 STG.E.U8 desc[UR14][R26.64+0x1], R45 ;  /* 0x0000012d1a00a986 */ /* 0x0009e2000c10110e */
[----:B------:R-:W-:Y:S05]  /*5fa0*/  @P3 BRA `(.L_x_48) ;  /* 0x0000000000043947 */ /* 0x000fea0003800000 */
[----:B------:R0:W5:Y:S02]  /*5fb0*/  LDG.E.U8 R44, desc[UR14][R32.64+0x8] ;  /* 0x0000080e202c7981 */ /* 0x000164000c1e1100 */
.L_x_48:
[----:B------:R-:W-:Y:S05]  /*5fc0*/  BSYNC B1 ;  /* 0x0000000000017941 */ /* 0x000fea0003800000 */
.L_x_47:
[----:B-----5:R-:W-:Y:S01]  /*5fd0*/  LOP3.LUT R44, R44, 0xff, RZ, 0xc0, !PT ;  /* 0x000000ff2c2c7812 */ /* 0x020fe200078ec0ff */
[----:B------:R-:W-:Y:S01]  /*5fe0*/  BSSY B1, `(.L_x_49) ;  /* 0x000000b000017945 */ /* 0x000fe20003800000 */
[----:B------:R-:W-:Y:S02]  /*5ff0*/  ISETP.LT.OR P2, PT, R41, 0xa, !P0 ;  /* 0x0000000a2900780c */ /* 0x000fe40004741670 */
[----:B------:R-:W-:-:S05]  /*6000*/  F2FP.F16.E4M3.UNPACK_B R44, R44 ;  /* 0x0000002cff2c723e */ /* 0x000fca00020006ff */
[----:B------:R-:W-:-:S05]  /*6010*/  HADD2.F32 R44, -RZ, R44.H0_H0 ;  /* 0x2000002cff2c7230 */ /* 0x000fca0000004100 */
[----:B----4-:R-:W-:Y:S01]  /*6020*/  FMUL R45, R44, UR21 ;  /* 0x000000152c2d7c20 */ /* 0x010fe20008400000 */
[----:B------:R-:W-:-:S03]  /*6030*/  PRMT R44, RZ, 0x7610, R44 ;  /* 0x00007610ff2c7816 */ /* 0x000fc6000000002c */
[----:B------:R-:W-:-:S05]  /*6040*/  FFMA R45, R224, UR20, R45 ;  /* 0x00000014e02d7c23 */ /* 0x000fca000800002d */
[----:B------:R-:W-:-:S05]  /*6050*/  F2FP.SATFINITE.E4M3.F32.PACK_AB_MERGE_C R45, RZ, R45, RZ ;  /* 0x0000002dff2d723e */ /* 0x000fca00048070ff */
[----:B------:R4:W-:Y:S01]  /*6060*/  @!P3 STG.E.U8 desc[UR14][R24.64+0x8], R45 ;  /* 0x0000082d1800b986 */ /* 0x0009e2000c10110e */
[----:B------:R-:W-:Y:S05]  /*6070*/  @P2 BRA `(.L_x_50) ;  /* 0x0000000000042947 */ /* 0x000fea0003800000 */
[----:B------:R0:W5:Y:S02]  /*6080*/  LDG.E.U8 R44, desc[UR14][R32.64+0x9] ;  /* 0x0000090e202c7981 */ /* 0x000164000c1e1100 */
.L_x_50:
[----:B------:R-:W-:Y:S05]  /*6090*/  BSYNC B1 ;  /* 0x0000000000017941 */ /* 0x000fea0003800000 */
.L_x_49:
        /* <DEDUP_REMOVED lines=12> */
.L_x_52:
[----:B------:R-:W-:Y:S05]  /*6160*/  BSYNC B1 ;  /* 0x0000000000017941 */ /* 0x000fea0003800000 */
.L_x_51:
        /* <DEDUP_REMOVED lines=12> */
.L_x_54:
[----:B------:R-:W-:Y:S05]  /*6230*/  BSYNC B1 ;  /* 0x0000000000017941 */ /* 0x000fea0003800000 */
.L_x_53:
        /* <DEDUP_REMOVED lines=12> */
.L_x_56:
[----:B------:R-:W-:Y:S05]  /*6300*/  BSYNC B1 ;  /* 0x0000000000017941 */ /* 0x000fea0003800000 */
.L_x_55:
        /* <DEDUP_REMOVED lines=12> */
.L_x_58:
[----:B------:R-:W-:Y:S05]  /*63d0*/  BSYNC B1 ;  /* 0x0000000000017941 */ /* 0x000fea0003800000 */
.L_x_57:
        /* <DEDUP_REMOVED lines=12> */
.L_x_60:
[----:B------:R-:W-:Y:S05]  /*64a0*/  BSYNC B1 ;  /* 0x0000000000017941 */ /* 0x000fea0003800000 */
.L_x_59:
        /* <DEDUP_REMOVED lines=12> */
.L_x_62:
[----:B------:R-:W-:Y:S05]  /*6570*/  BSYNC B1 ;  /* 0x0000000000017941 */ /* 0x000fea0003800000 */
.L_x_61:
        /* <DEDUP_REMOVED lines=12> */
.L_x_64:
[----:B------:R-:W-:Y:S05]  /*6640*/  BSYNC B1 ;  /* 0x0000000000017941 */ /* 0x000fea0003800000 */
.L_x_63:
        /* <DEDUP_REMOVED lines=12> */
.L_x_66:
[----:B------:R-:W-:Y:S05]  /*6710*/  BSYNC B1 ;  /* 0x0000000000017941 */ /* 0x000fea0003800000 */
.L_x_65:
        /* <DEDUP_REMOVED lines=12> */
.L_x_68:
[----:B------:R-:W-:Y:S05]  /*67e0*/  BSYNC B1 ;  /* 0x0000000000017941 */ /* 0x000fea0003800000 */
.L_x_67:
        /* <DEDUP_REMOVED lines=12> */
.L_x_70:
[----:B------:R-:W-:Y:S05]  /*68b0*/  BSYNC B1 ;  /* 0x0000000000017941 */ /* 0x000fea0003800000 */
.L_x_69:
        /* <DEDUP_REMOVED lines=12> */
.L_x_72:
[----:B------:R-:W-:Y:S05]  /*6980*/  BSYNC B1 ;  /* 0x0000000000017941 */ /* 0x000fea0003800000 */
.L_x_71:
        /* <DEDUP_REMOVED lines=12> */
.L_x_74:
[----:B------:R-:W-:Y:S05]  /*6a50*/  BSYNC B1 ;  /* 0x0000000000017941 */ /* 0x000fea0003800000 */
.L_x_73:
        /* <DEDUP_REMOVED lines=12> */
.L_x_76:
[----:B------:R-:W-:Y:S05]  /*6b20*/  BSYNC B1 ;  /* 0x0000000000017941 */ /* 0x000fea0003800000 */
.L_x_75:
        /* <DEDUP_REMOVED lines=12> */
.L_x_78:
[----:B------:R-:W-:Y:S05]  /*6bf0*/  BSYNC B1 ;  /* 0x0000000000017941 */ /* 0x000fea0003800000 */
.L_x_77:
        /* <DEDUP_REMOVED lines=12> */
.L_x_80:
[----:B------:R-:W-:Y:S05]  /*6cc0*/  BSYNC B1 ;  /* 0x0000000000017941 */ /* 0x000fea0003800000 */
.L_x_79:
        /* <DEDUP_REMOVED lines=12> */
.L_x_82:
[----:B------:R-:W-:Y:S05]  /*6d90*/  BSYNC B1 ;  /* 0x0000000000017941 */ /* 0x000fea0003800000 */
.L_x_81:
        /* <DEDUP_REMOVED lines=12> */
.L_x_84:
[----:B------:R-:W-:Y:S05]  /*6e60*/  BSYNC B1 ;  /* 0x0000000000017941 */ /* 0x000fea0003800000 */
.L_x_83:
        /* <DEDUP_REMOVED lines=12> */
.L_x_86:
[----:B------:R-:W-:Y:S05]  /*6f30*/  BSYNC B1 ;  /* 0x0000000000017941 */ /* 0x000fea0003800000 */
.L_x_85:
        /* <DEDUP_REMOVED lines=12> */
.L_x_88:
[----:B------:R-:W-:Y:S05]  /*7000*/  BSYNC B1 ;  /* 0x0000000000017941 */ /* 0x000fea0003800000 */
.L_x_87:
        /* <DEDUP_REMOVED lines=12> */
.L_x_90:
[----:B------:R-:W-:Y:S05]  /*70d0*/  BSYNC B1 ;  /* 0x0000000000017941 */ /* 0x000fea0003800000 */
.L_x_89:
        /* <DEDUP_REMOVED lines=12> */
.L_x_92:
[----:B------:R-:W-:Y:S05]  /*71a0*/  BSYNC B1 ;  /* 0x0000000000017941 */ /* 0x000fea0003800000 */
.L_x_91:
        /* <DEDUP_REMOVED lines=12> */
.L_x_94:
[----:B------:R-:W-:Y:S05]  /*7270*/  BSYNC B1 ;  /* 0x0000000000017941 */ /* 0x000fea0003800000 */
.L_x_93:
        /* <DEDUP_REMOVED lines=12> */
.L_x_96:
[----:B------:R-:W-:Y:S05]  /*7340*/  BSYNC B1 ;  /* 0x0000000000017941 */ /* 0x000fea0003800000 */
.L_x_95:
        /* <DEDUP_REMOVED lines=12> */
.L_x_98:
[----:B------:R-:W-:Y:S05]  /*7410*/  BSYNC B1 ;  /* 0x0000000000017941 */ /* 0x000fea0003800000 */
.L_x_97:
        /* <DEDUP_REMOVED lines=12> */
.L_x_100:
[----:B------:R-:W-:Y:S05]  /*74e0*/  BSYNC B1 ;  /* 0x0000000000017941 */ /* 0x000fea0003800000 */
.L_x_99:
        /* <DEDUP_REMOVED lines=12> */
.L_x_102:
[----:B------:R-:W-:Y:S05]  /*75b0*/  BSYNC B1 ;  /* 0x0000000000017941 */ /* 0x000fea0003800000 */
.L_x_101:
        /* <DEDUP_REMOVED lines=12> */
.L_x_104:
[----:B------:R-:W-:Y:S05]  /*7680*/  BSYNC B1 ;  /* 0x0000000000017941 */ /* 0x000fea0003800000 */
.L_x_103:
        /* <DEDUP_REMOVED lines=12> */
.L_x_106:
[----:B------:R-:W-:Y:S05]  /*7750*/  BSYNC B1 ;  /* 0x0000000000017941 */ /* 0x000fea0003800000 */
.L_x_105:
        /* <DEDUP_REMOVED lines=12> */
.L_x_108:
[----:B------:R-:W-:Y:S05]  /*7820*/  BSYNC B1 ;  /* 0x0000000000017941 */ /* 0x000fea0003800000 */
.L_x_107:
        /* <DEDUP_REMOVED lines=12> */
.L_x_110:
[----:B------:R-:W-:Y:S05]  /*78f0*/  BSYNC B1 ;  /* 0x0000000000017941 */ /* 0x000fea0003800000 */
.L_x_109:
        /* <DEDUP_REMOVED lines=12> */
.L_x_112:
[----:B------:R-:W-:Y:S05]  /*79c0*/  BSYNC B1 ;  /* 0x0000000000017941 */ /* 0x000fea0003800000 */
.L_x_111:
        /* <DEDUP_REMOVED lines=12> */
.L_x_114:
[----:B------:R-:W-:Y:S05]  /*7a90*/  BSYNC B1 ;  /* 0x0000000000017941 */ /* 0x000fea0003800000 */
.L_x_113:
        /* <DEDUP_REMOVED lines=12> */
.L_x_116:
[----:B------:R-:W-:Y:S05]  /*7b60*/  BSYNC B1 ;  /* 0x0000000000017941 */ /* 0x000fea0003800000 */
.L_x_115:
        /* <DEDUP_REMOVED lines=12> */
.L_x_118:
[----:B------:R-:W-:Y:S05]  /*7c30*/  BSYNC B1 ;  /* 0x0000000000017941 */ /* 0x000fea0003800000 */
.L_x_117:
        /* <DEDUP_REMOVED lines=12> */
.L_x_120:
[----:B------:R-:W-:Y:S05]  /*7d00*/  BSYNC B1 ;  /* 0x0000000000017941 */ /* 0x000fea0003800000 */
.L_x_119:
        /* <DEDUP_REMOVED lines=12> */
.L_x_122:
[----:B------:R-:W-:Y:S05]  /*7dd0*/  BSYNC B1 ;  /* 0x0000000000017941 */ /* 0x000fea0003800000 */
.L_x_121:
        /* <DEDUP_REMOVED lines=12> */
.L_x_124:
[----:B------:R-:W-:Y:S05]  /*7ea0*/  BSYNC B1 ;  /* 0x0000000000017941 */ /* 0x000fea0003800000 */
.L_x_123:
        /* <DEDUP_REMOVED lines=12> */
.L_x_126:
[----:B------:R-:W-:Y:S05]  /*7f70*/  BSYNC B1 ;  /* 0x0000000000017941 */ /* 0x000fea0003800000 */
.L_x_125:
        /* <DEDUP_REMOVED lines=12> */
.L_x_128:
[----:B------:R-:W-:Y:S05]  /*8040*/  BSYNC B1 ;  /* 0x0000000000017941 */ /* 0x000fea0003800000 */
.L_x_127:
        /* <DEDUP_REMOVED lines=12> */
.L_x_130:
[----:B------:R-:W-:Y:S05]  /*8110*/  BSYNC B1 ;  /* 0x0000000000017941 */ /* 0x000fea0003800000 */
.L_x_129:
        /* <DEDUP_REMOVED lines=12> */
.L_x_132:
[----:B------:R-:W-:Y:S05]  /*81e0*/  BSYNC B1 ;  /* 0x0000000000017941 */ /* 0x000fea0003800000 */
.L_x_131:
        /* <DEDUP_REMOVED lines=12> */
.L_x_134:
[----:B------:R-:W-:Y:S05]  /*82b0*/  BSYNC B1 ;  /* 0x0000000000017941 */ /* 0x000fea0003800000 */
.L_x_133:
        /* <DEDUP_REMOVED lines=12> */
.L_x_136:
[----:B------:R-:W-:Y:S05]  /*8380*/  BSYNC B1 ;  /* 0x0000000000017941 */ /* 0x000fea0003800000 */
.L_x_135:
        /* <DEDUP_REMOVED lines=12> */
.L_x_138:
[----:B------:R-:W-:Y:S05]  /*8450*/  BSYNC B1 ;  /* 0x0000000000017941 */ /* 0x000fea0003800000 */
.L_x_137:
        /* <DEDUP_REMOVED lines=12> */
.L_x_140:
[----:B------:R-:W-:Y:S05]  /*8520*/  BSYNC B1 ;  /* 0x0000000000017941 */ /* 0x000fea0003800000 */
.L_x_139:
        /* <DEDUP_REMOVED lines=12> */
.L_x_142:
[----:B------:R-:W-:Y:S05]  /*85f0*/  BSYNC B1 ;  /* 0x0000000000017941 */ /* 0x000fea0003800000 */
.L_x_141:
        /* <DEDUP_REMOVED lines=12> */
.L_x_144:
[----:B------:R-:W-:Y:S05]  /*86c0*/  BSYNC B1 ;  /* 0x0000000000017941 */ /* 0x000fea0003800000 */
.L_x_143:
        /* <DEDUP_REMOVED lines=12> */
.L_x_146:
[----:B------:R-:W-:Y:S05]  /*8790*/  BSYNC B1 ;  /* 0x0000000000017941 */ /* 0x000fea0003800000 */
.L_x_145:
        /* <DEDUP_REMOVED lines=12> */
.L_x_148:
[----:B------:R-:W-:Y:S05]  /*8860*/  BSYNC B1 ;  /* 0x0000000000017941 */ /* 0x000fea0003800000 */
.L_x_147:
        /* <DEDUP_REMOVED lines=12> */
.L_x_150:
[----:B------:R-:W-:Y:S05]  /*8930*/  BSYNC B1 ;  /* 0x0000000000017941 */ /* 0x000fea0003800000 */
.L_x_149:
        /* <DEDUP_REMOVED lines=12> */
.L_x_152:
[----:B------:R-:W-:Y:S05]  /*8a00*/  BSYNC B1 ;  /* 0x0000000000017941 */ /* 0x000fea0003800000 */
.L_x_151:
        /* <DEDUP_REMOVED lines=12> */
.L_x_154:
[----:B------:R-:W-:Y:S05]  /*8ad0*/  BSYNC B1 ;  /* 0x0000000000017941 */ /* 0x000fea0003800000 */
.L_x_153:
        /* <DEDUP_REMOVED lines=12> */
.L_x_156:
[----:B------:R-:W-:Y:S05]  /*8ba0*/  BSYNC B1 ;  /* 0x0000000000017941 */ /* 0x000fea0003800000 */
.L_x_155:
        /* <DEDUP_REMOVED lines=12> */
.L_x_158:
[----:B------:R-:W-:Y:S05]  /*8c70*/  BSYNC B1 ;  /* 0x0000000000017941 */ /* 0x000fea0003800000 */
.L_x_157:
        /* <DEDUP_REMOVED lines=12> */
.L_x_160:
[----:B------:R-:W-:Y:S05]  /*8d40*/  BSYNC B1 ;  /* 0x0000000000017941 */ /* 0x000fea0003800000 */
.L_x_159:
        /* <DEDUP_REMOVED lines=12> */
.L_x_162:
[----:B------:R-:W-:Y:S05]  /*8e10*/  BSYNC B1 ;  /* 0x0000000000017941 */ /* 0x000fea0003800000 */
.L_x_161:
[----:B-----5:R-:W-:Y:S01]  /*8e20*/  LOP3.LUT R44, R44, 0xff, RZ, 0xc0, !PT ;  /* 0x000000ff2c2c7812 */ /* 0x020fe200078ec0ff */
[----:B------:R-:W-:Y:S01]  /*8e30*/  BSSY B1, `(.L_x_163) ;  /* 0x000000b000017945 */ /* 0x000fe20003800000 */
[----:B------:R-:W-:Y:S02]  /*8e40*/  ISETP.LT.OR P2, PT, R41, 0x79, !P1 ;  /* 0x000000792900780c */ /* 0x000fe40004f41670 */
[----:B------:R-:W-:Y:S02]  /*8e50*/  F2FP.F16.E4M3.UNPACK_B R44, R44 ;  /* 0x0000002cff2c723e */ /* 0x000fe400020006ff */
[----:B0-2---:R-:W-:-:S03]  /*8e60*/  PRMT R32, RZ, 0x7610, R32 ;  /* 0x00007610ff207816 */ /* 0x005fc60000000020 */
[----:B------:R-:W-:-:S05]  /*8e70*/  HADD2.F32 R44, -RZ, R44.H0_H0 ;  /* 0x2000002cff2c7230 */ /* 0x000fca0000004100 */
[----:B------:R-:W-:-:S04]  /*8e80*/  FMUL R44, R44, UR21 ;  /* 0x000000152c2c7c20 */ /* 0x000fc80008400000 */
[----:B------:R-:W-:-:S05]  /*8e90*/  FFMA R44, R167, UR20, R44 ;  /* 0x00000014a72c7c23 */ /* 0x000fca000800002c */
[----:B------:R-:W-:-:S05]  /*8ea0*/  F2FP.SATFINITE.E4M3.F32.PACK_AB_MERGE_C R33, RZ, R44, RZ ;  /* 0x0000002cff21723e */ /* 0x000fca00048070ff */
[----:B------:R0:W-:Y:S01]  /*8eb0*/  @!P0 STG.E.U8 desc[UR14][R24.64+0x79], R33 ;  /* 0x0000792118008986 */ /* 0x0001e2000c10110e */
[----:B------:R-:W-:Y:S05]  /*8ec0*/  @P2 BRA `(.L_x_164) ;  /* 0x0000000000042947 */ /* 0x000fea0003800000 */
[----:B------:R2:W5:Y:S02]  /*8ed0*/  LDG.E.U8 R32, desc[UR14][R34.64+0x78] ;  /* 0x0000780e22207981 */ /* 0x000564000c1e1100 */
.L_x_164:
[----:B------:R-:W-:Y:S05]  /*8ee0*/  BSYNC B1 ;  /* 0x0000000000017941 */ /* 0x000fea0003800000 */
.L_x_163:
[----:B-----5:R-:W-:Y:S01]  /*8ef0*/  LOP3.LUT R32, R32, 0xff, RZ, 0xc0, !PT ;  /* 0x000000ff20207812 */ /* 0x020fe200078ec0ff */
[----:B------:R-:W-:Y:S01]  /*8f00*/  BSSY B1, `(.L_x_165) ;  /* 0x000000b000017945 */ /* 0x000fe20003800000 */
[----:B------:R-:W-:Y:S02]  /*8f10*/  ISETP.LT.OR P1, PT, R41, 0x7a, !P1 ;  /* 0x0000007a2900780c */ /* 0x000fe40004f21670 */
[----:B------:R-:W-:Y:S02]  /*8f20*/  F2FP.F16.E4M3.UNPACK_B R32, R32 ;  /* 0x00000020ff20723e */ /* 0x000fe400020006ff */
[----:B01--4-:R-:W-:-:S03]  /*8f30*/  PRMT R24, RZ, 0x7610, R24 ;  /* 0x00007610ff187816 */ /* 0x013fc60000000018 */
[----:B------:R-:W-:-:S05]  /*8f40*/  HADD2.F32 R32, -RZ, R32.H0_H0 ;  /* 0x20000020ff207230 */ /* 0x000fca0000004100 */
[----:B------:R-:W-:-:S04]  /*8f50*/  FMUL R25, R32, UR21 ;  /* 0x0000001520197c20 */ /* 0x000fc80008400000 */
[----:B------:R-:W-:-:S05]  /*8f60*/  FFMA R25, R166, UR20, R25 ;  /* 0x00000014a6197c23 */ /* 0x000fca0008000019 */
[----:B------:R-:W-:-:S05]  /*8f70*/  F2FP.SATFINITE.E4M3.F32.PACK_AB_MERGE_C R25, RZ, R25, RZ ;  /* 0x00000019ff19723e */ /* 0x000fca00048070ff */
[----:B------:R0:W-:Y:S01]  /*8f80*/  @!P2 STG.E.U8 desc[UR14][R26.64+0x78], R25 ;  /* 0x000078191a00a986 */ /* 0x0001e2000c10110e */
[----:B------:R-:W-:Y:S05]  /*8f90*/  @P1 BRA `(.L_x_166) ;  /* 0x0000000000041947 */ /* 0x000fea0003800000 */
[----:B------:R1:W5:Y:S02]  /*8fa0*/  LDG.E.U8 R24, desc[UR14][R34.64+0x79] ;  /* 0x0000790e22187981 */ /* 0x000364000c1e1100 */
.L_x_166:
[----:B------:R-:W-:Y:S05]  /*8fb0*/  BSYNC B1 ;  /* 0x0000000000017941 */ /* 0x000fea0003800000 */
.L_x_165:
[----:B-----5:R-:W-:Y:S01]  /*8fc0*/  LOP3.LUT R24, R24, 0xff, RZ, 0xc0, !PT ;  /* 0x000000ff18187812 */ /* 0x020fe200078ec0ff */
[----:B------:R-:W-:Y:S01]  /*8fd0*/  BSSY B1, `(.L_x_167) ;  /* 0x0000013000017945 */ /* 0x000fe20003800000 */
[----:B------:R-:W-:Y:S02]  /*8fe0*/  IADD3 R33, P0, R43, 0x80, RZ ;  /* 0x000000802b217810 */ /* 0x000fe40007f1e0ff */
[----:B------:R-:W-:-:S03]  /*8ff0*/  F2FP.F16.E4M3.UNPACK_B R24, R24 ;  /* 0x00000018ff18723e */ /* 0x000fc600020006ff */
[----:B0-----:R-:W-:Y:S01]  /*9000*/  IMAD.X R25, RZ, RZ, R39, P0 ;  /* 0x000000ffff197224 */ /* 0x001fe200000e0627 */
[----:B------:R-:W-:Y:S01]  /*9010*/  ISETP.GE.AND P0, PT, R42, 0x81, PT ;  /* 0x000000812a00780c */ /* 0x000fe20003f06270 */
[----:B------:R-:W-:Y:S02]  /*9020*/  HADD2.F32 R24, -RZ, R24.H0_H0 ;  /* 0x20000018ff187230 */ /* 0x000fe40000004100 */
[----:B-123--:R-:W-:Y:S01]  /*9030*/  IMAD R34, R25, UR6, RZ ;  /* 0x0000000619227c24 */ /* 0x00efe2000f8e02ff */
        /* <DEDUP_REMOVED lines=12> */
.L_x_168:
[----:B------:R-:W-:Y:S05]  /*9100*/  BSYNC B1 ;  /* 0x0000000000017941 */ /* 0x000fea0003800000 */
.L_x_167:
[----:B-----5:R-:W-:Y:S01]  /*9110*/  LOP3.LUT R32, R32, 0xff, RZ, 0xc0, !PT ;  /* 0x000000ff20207812 */ /* 0x020fe200078ec0ff */
[----:B------:R-:W-:Y:S01]  /*9120*/  BSSY B1, `(.L_x_169) ;  /* 0x000000b000017945 */ /* 0x000fe20003800000 */
[----:B------:R-:W-:Y:S02]  /*9130*/  ISETP.LT.OR P2, PT, R41, 0x2, !P0 ;  /* 0x000000022900780c */ /* 0x000fe40004741670 */
[----:B------:R-:W-:Y:S02]  /*9140*/  F2FP.F16.E4M3.UNPACK_B R32, R32 ;  /* 0x00000020ff20723e */ /* 0x000fe400020006ff */
[----:B0-----:R-:W-:-:S03]  /*9150*/  PRMT R26, RZ, 0x7610, R26 ;  /* 0x00007610ff1a7816 */ /* 0x001fc6000000001a */
[----:B------:R-:W-:-:S05]  /*9160*/  HADD2.F32 R32, -RZ, R32.H0_H0 ;  /* 0x20000020ff207230 */ /* 0x000fca0000004100 */
[----:B------:R-:W-:-:S04]  /*9170*/  FMUL R27, R32, UR21 ;  /* 0x00000015201b7c20 */ /* 0x000fc80008400000 */
[----:B------:R-:W-:-:S05]  /*9180*/  FFMA R27, R164, UR20, R27 ;  /* 0x00000014a41b7c23 */ /* 0x000fca000800001b */
[----:B------:R-:W-:-:S05]  /*9190*/  F2FP.SATFINITE.E4M3.F32.PACK_AB_MERGE_C R27, RZ, R27, RZ ;  /* 0x0000001bff1b723e */ /* 0x000fca00048070ff */
[----:B------:R0:W-:Y:S01]  /*91a0*/  @!P3 STG.E.U8 desc[UR14][R28.64], R27 ;  /* 0x0000001b1c00b986 */ /* 0x0001e2000c10110e */
[----:B------:R-:W-:Y:S05]  /*91b0*/  @P2 BRA `(.L_x_170) ;  /* 0x0000000000042947 */ /* 0x000fea0003800000 */
[----:B------:R2:W5:Y:S02]  /*91c0*/  LDG.E.U8 R26, desc[UR14][R24.64+0x1] ;  /* 0x0000010e181a7981 */ /* 0x000564000c1e1100 */
.L_x_170:
[----:B------:R-:W-:Y:S05]  /*91d0*/  BSYNC B1 ;  /* 0x0000000000017941 */ /* 0x000fea0003800000 */
.L_x_169:
[----:B-----5:R-:W-:Y:S01]  /*91e0*/  LOP3.LUT R26, R26, 0xff, RZ, 0xc0, !PT ;  /* 0x000000ff1a1a7812 */ /* 0x020fe200078ec0ff */
[----:B------:R-:W-:Y:S01]  /*91f0*/  BSSY B1, `(.L_x_171) ;  /* 0x0000013000017945 */ /* 0x000fe20003800000 */
[----:B------:R-:W-:Y:S02]  /*9200*/  IADD3 R43, P1, R43, 0x88, RZ ;  /* 0x000000882b2b7810 */ /* 0x000fe40007f3e0ff */
[----:B------:R-:W-:Y:S02]  /*9210*/  F2FP.F16.E4M3.UNPACK_B R26, R26 ;  /* 0x0000001aff1a723e */ /* 0x000fe400020006ff */
[----:B------:R-:W-:Y:S01]  /*9220*/  PRMT R32, RZ, 0x7610, R32 ;  /* 0x00007610ff207816 */ /* 0x000fe20000000020 */
[----:B------:R-:W-:Y:S01]  /*9230*/  IMAD.X R38, RZ, RZ, R39, P1 ;  /* 0x000000ffff267224 */ /* 0x000fe200008e0627 */
[----:B------:R-:W-:Y:S01]  /*9240*/  ISETP.GE.AND P1, PT, R42, 0x89, PT ;  /* 0x000000892a00780c */ /* 0x000fe20003f26270 */
[----:B------:R-:W-:Y:S02]  /*9250*/  HADD2.F32 R26, -RZ, R26.H0_H0 ;  /* 0x2000001aff1a7230 */ /* 0x000fe40000004100 */
[----:B------:R-:W-:Y:S01]  /*9260*/  IMAD R38, R38, UR6, RZ ;  /* 0x0000000626267c24 */ /* 0x000fe2000f8e02ff */
[----:B------:R-:W-:Y:S01]  /*9270*/  ISETP.LT.OR P5, PT, R41, 0x1, !P1 ;  /* 0x000000012900780c */ /* 0x000fe20004fa1670 */
[----:B------:R-:W-:-:S04]  /*9280*/  IMAD.WIDE.U32 R36, R43, UR6, R36 ;  /* 0x000000062b247c25 */ /* 0x000fc8000f8e0024 */
[----:B------:R-:W-:Y:S01]  /*9290*/  FMUL R26, R26, UR21 ;  /* 0x000000151a1a7c20 */ /* 0x000fe20008400000 */
[----:B------:R-:W-:-:S03]  /*92a0*/  IMAD R43, R43, UR7, R38 ;  /* 0x000000072b2b7c24 */ /* 0x000fc6000f8e0226 */
[----:B------:R-:W-:Y:S01]  /*92b0*/  FFMA R163, R163, UR20, R26 ;  /* 0x00000014a3a37c23 */ /* 0x000fe2000800001a */
[----:B------:R-:W-:-:S04]  /*92c0*/  IADD3 R26, P3, R36, UR10, RZ ;  /* 0x0000000a241a7c10 */ /* 0x000fc8000ff7e0ff */
[----:B------:R-:W-:Y:S02]  /*92d0*/  F2FP.SATFINITE.E4M3.F32.PACK_AB_MERGE_C R163, RZ, R163, RZ ;  /* 0x000000a3ffa3723e */ /* 0x000fe400048070ff */
[----:B0-----:R-:W-:-:S03]  /*92e0*/  IADD3.X R27, R37, UR11, R43, P3, !PT ;  /* 0x0000000b251b7c10 */ /* 0x001fc60009ffe42b */
[----:B------:R0:W-:Y:S01]  /*92f0*/  @!P2 STG.E.U8 desc[UR14][R28.64+0x1], R163 ;  /* 0x000001a31c00a986 */ /* 0x0001e2000c10110e */
[----:B------:R-:W-:Y:S05]  /*9300*/  @P5 BRA `(.L_x_172) ;  /* 0x0000000000045947 */ /* 0x000fea0003800000 */
[----:B------:R3:W5:Y:S02]  /*9310*/  LDG.E.U8 R32, desc[UR14][R26.64] ;  /* 0x0000000e1a207981 */ /* 0x000764000c1e1100 */
.L_x_172:
[----:B------:R-:W-:Y:S05]  /*9320*/  BSYNC B1 ;  /* 0x0000000000017941 */ /* 0x000fea0003800000 */
.L_x_171:
        /* <DEDUP_REMOVED lines=12> */
.L_x_174:
[----:B------:R-:W-:Y:S05]  /*93f0*/  BSYNC B1 ;  /* 0x0000000000017941 */ /* 0x000fea0003800000 */
.L_x_173:
        /* <DEDUP_REMOVED lines=12> */
.L_x_176:
[----:B------:R-:W-:Y:S05]  /*94c0*/  BSYNC B1 ;  /* 0x0000000000017941 */ /* 0x000fea0003800000 */
.L_x_175:
        /* <DEDUP_REMOVED lines=12> */
.L_x_178:
[----:B------:R-:W-:Y:S05]  /*9590*/  BSYNC B1 ;  /* 0x0000000000017941 */ /* 0x000fea0003800000 */
.L_x_177:
        /* <DEDUP_REMOVED lines=12> */
.L_x_180:
[----:B------:R-:W-:Y:S05]  /*9660*/  BSYNC B1 ;  /* 0x0000000000017941 */ /* 0x000fea0003800000 */
.L_x_179:
        /* <DEDUP_REMOVED lines=12> */
.L_x_182:
[----:B------:R-:W-:Y:S05]  /*9730*/  BSYNC B1 ;  /* 0x0000000000017941 */ /* 0x000fea0003800000 */
.L_x_181:
        /* <DEDUP_REMOVED lines=12> */
.L_x_184:
[----:B------:R-:W-:Y:S05]  /*9800*/  BSYNC B1 ;  /* 0x0000000000017941 */ /* 0x000fea0003800000 */
.L_x_183:
        /* <DEDUP_REMOVED lines=12> */
.L_x_186:
[----:B------:R-:W-:Y:S05]  /*98d0*/  BSYNC B1 ;  /* 0x0000000000017941 */ /* 0x000fea0003800000 */
.L_x_185:
        /* <DEDUP_REMOVED lines=12> */
.L_x_188:
[----:B------:R-:W-:Y:S05]  /*99a0*/  BSYNC B1 ;  /* 0x0000000000017941 */ /* 0x000fea0003800000 */
.L_x_187:
        /* <DEDUP_REMOVED lines=12> */
.L_x_190:
[----:B------:R-:W-:Y:S05]  /*9a70*/  BSYNC B1 ;  /* 0x0000000000017941 */ /* 0x000fea0003800000 */
.L_x_189:
        /* <DEDUP_REMOVED lines=12> */
.L_x_192:
[----:B------:R-:W-:Y:S05]  /*9b40*/  BSYNC B1 ;  /* 0x0000000000017941 */ /* 0x000fea0003800000 */
.L_x_191:
        /* <DEDUP_REMOVED lines=12> */
.L_x_194:
[----:B------:R-:W-:Y:S05]  /*9c10*/  BSYNC B1 ;  /* 0x0000000000017941 */ /* 0x000fea0003800000 */
.L_x_193:
[----:B-----5:R-:W-:Y:S01]  /*9c20*/  LOP3.LUT R32, R32, 0xff, RZ, 0xc0, !PT ;  /* 0x000000ff20207812 */ /* 0x020fe200078ec0ff */
[----:B------:R-:W-:Y:S01]  /*9c30*/  BSSY B1, `(.L_x_195) ;  /* 0x000000b000017945 */ /* 0x000fe20003800000 */
[----:B------:R-:W-:Y:S02]  /*9c40*/  ISETP.LT.OR P3, PT, R41, 0x19, !P1 ;  /* 0x000000192900780c */ /* 0x000fe40004f61670 */
[----:B------:R-:W-:-:S05]  /*9c50*/  F2FP.F16.E4M3.UNPACK_B R32, R32 ;  /* 0x00000020ff20723e */ /* 0x000fca00020006ff */
[----:B------:R-:W-:-:S05]  /*9c60*/  HADD2.F32 R32, -RZ, R32.H0_H0 ;  /* 0x20000020ff207230 */ /* 0x000fca0000004100 */
[----:B------:R-:W-:-:S04]  /*9c70*/  FMUL R32, R32, UR21 ;  /* 0x0000001520207c20 */ /* 0x000fc80008400000 */
[----:B------:R-:W-:Y:S01]  /*9c80*/  FFMA R32, R23, UR20, R32 ;  /* 0x0000001417207c23 */ /* 0x000fe20008000020 */
[----:B------:R-:W-:-:S04]  /*9c90*/  PRMT R23, RZ, 0x7610, R23 ;  /* 0x00007610ff177816 */ /* 0x000fc80000000017 */
[----:B----4-:R-:W-:-:S05]  /*9ca0*/  F2FP.SATFINITE.E4M3.F32.PACK_AB_MERGE_C R33, RZ, R32, RZ ;  /* 0x00000020ff21723e */ /* 0x010fca00048070ff */
[----:B------:R4:W-:Y:S01]  /*9cb0*/  @!P2 STG.E.U8 desc[UR14][R28.64+0x19], R33 ;  /* 0x000019211c00a986 */ /* 0x0009e2000c10110e */
[----:B------:R-:W-:Y:S05]  /*9cc0*/  @P3 BRA `(.L_x_196) ;  /* 0x0000000000043947 */ /* 0x000fea0003800000 */
[----:B------:R0:W5:Y:S02]  /*9cd0*/  LDG.E.U8 R23, desc[UR14][R26.64+0x18] ;  /* 0x0000180e1a177981 */ /* 0x000164000c1e1100 */
.L_x_196:
[----:B------:R-:W-:Y:S05]  /*9ce0*/  BSYNC B1 ;  /* 0x0000000000017941 */ /* 0x000fea0003800000 */
.L_x_195:
        /* <DEDUP_REMOVED lines=8> */
[----:B------:R-:W-:-:S05]  /*9d70*/  F2FP.SATFINITE.E4M3.F32.PACK_AB_MERGE_C R23, RZ, R23, RZ ;  /* 0x00000017ff17723e */ /* 0x000fca00048070ff */
[----:B------:R0:W-:Y:S01]  /*9d80*/  @!P3 STG.E.U8 desc[UR14][R30.64+0x18], R23 ;  /* 0x000018171e00b986 */ /* 0x0001e2000c10110e */
[----:B------:R-:W-:Y:S05]  /*9d90*/  @P2 BRA `(.L_x_198) ;  /* 0x0000000000042947 */ /* 0x000fea0003800000 */
[----:B------:R0:W5:Y:S02]  /*9da0*/  LDG.E.U8 R22, desc[UR14][R26.64+0x19] ;  /* 0x0000190e1a167981 */ /* 0x000164000c1e1100 */
.L_x_198:
[----:B------:R-:W-:Y:S05]  /*9db0*/  BSYNC B1 ;  /* 0x0000000000017941 */ /* 0x000fea0003800000 */
.L_x_197:
        /* <DEDUP_REMOVED lines=8> */
[----:B0-----:R-:W-:-:S05]  /*9e40*/  F2FP.SATFINITE.E4M3.F32.PACK_AB_MERGE_C R23, RZ, R22, RZ ;  /* 0x00000016ff17723e */ /* 0x001fca00048070ff */
[----:B------:R0:W-:Y:S01]  /*9e50*/  @!P2 STG.E.U8 desc[UR14][R30.64+0x19], R23 ;  /* 0x000019171e00a986 */ /* 0x0001e2000c10110e */
[----:B------:R-:W-:Y:S05]  /*9e60*/  @P3 BRA `(.L_x_200) ;  /* 0x0000000000043947 */ /* 0x000fea0003800000 */
[----:B------:R0:W5:Y:S02]  /*9e70*/  LDG.E.U8 R21, desc[UR14][R24.64+0x20] ;  /* 0x0000200e18157981 */ /* 0x000164000c1e1100 */
.L_x_200:
[----:B------:R-:W-:Y:S05]  /*9e80*/  BSYNC B1 ;  /* 0x0000000000017941 */ /* 0x000fea0003800000 */
.L_x_199:
        /* <DEDUP_REMOVED lines=12> */
.L_x_202:
[----:B------:R-:W-:Y:S05]  /*9f50*/  BSYNC B1 ;  /* 0x0000000000017941 */ /* 0x000fea0003800000 */
.L_x_201:
        /* <DEDUP_REMOVED lines=12> */
.L_x_204:
[----:B------:R-:W-:Y:S05]  /*a020*/  BSYNC B1 ;  /* 0x0000000000017941 */ /* 0x000fea0003800000 */
.L_x_203:
        /* <DEDUP_REMOVED lines=12> */
.L_x_206:
[----:B------:R-:W-:Y:S05]  /*a0f0*/  BSYNC B1 ;  /* 0x0000000000017941 */ /* 0x000fea0003800000 */
.L_x_205:
        /* <DEDUP_REMOVED lines=12> */
.L_x_208:
[----:B------:R-:W-:Y:S05]  /*a1c0*/  BSYNC B1 ;  /* 0x0000000000017941 */ /* 0x000fea0003800000 */
.L_x_207:
        /* <DEDUP_REMOVED lines=12> */
.L_x_210:
[----:B------:R-:W-:Y:S05]  /*a290*/  BSYNC B1 ;  /* 0x0000000000017941 */ /* 0x000fea0003800000 */
.L_x_209:
        /* <DEDUP_REMOVED lines=12> */
.L_x_212:
[----:B------:R-:W-:Y:S05]  /*a360*/  BSYNC B1 ;  /* 0x0000000000017941 */ /* 0x000fea0003800000 */
.L_x_211:
        /* <DEDUP_REMOVED lines=12> */
.L_x_214:
[----:B------:R-:W-:Y:S05]  /*a430*/  BSYNC B1 ;  /* 0x0000000000017941 */ /* 0x000fea0003800000 */
.L_x_213:
        /* <DEDUP_REMOVED lines=12> */
.L_x_216:
[----:B------:R-:W-:Y:S05]  /*a500*/  BSYNC B1 ;  /* 0x0000000000017941 */ /* 0x000fea0003800000 */
.L_x_215:
        /* <DEDUP_REMOVED lines=12> */
.L_x_218:
[----:B------:R-:W-:Y:S05]  /*a5d0*/  BSYNC B1 ;  /* 0x0000000000017941 */ /* 0x000fea0003800000 */
.L_x_217:
        /* <DEDUP_REMOVED lines=12> */
.L_x_220:
[----:B------:R-:W-:Y:S05]  /*a6a0*/  BSYNC B1 ;  /* 0x0000000000017941 */ /* 0x000fea0003800000 */
.L_x_219:
        /* <DEDUP_REMOVED lines=12> */
.L_x_222:
[----:B------:R-:W-:Y:S05]  /*a770*/  BSYNC B1 ;  /* 0x0000000000017941 */ /* 0x000fea0003800000 */
.L_x_221:
        /* <DEDUP_REMOVED lines=12> */
.L_x_224:
[----:B------:R-:W-:Y:S05]  /*a840*/  BSYNC B1 ;  /* 0x0000000000017941 */ /* 0x000fea0003800000 */
.L_x_223:
        /* <DEDUP_REMOVED lines=12> */
.L_x_226:
[----:B------:R-:W-:Y:S05]  /*a910*/  BSYNC B1 ;  /* 0x0000000000017941 */ /* 0x000fea0003800000 */
.L_x_225:
        /* <DEDUP_REMOVED lines=12> */
.L_x_228:
[----:B------:R-:W-:Y:S05]  /*a9e0*/  BSYNC B1 ;  /* 0x0000000000017941 */ /* 0x000fea0003800000 */
.L_x_227:
        /* <DEDUP_REMOVED lines=12> */
.L_x_230:
[----:B------:R-:W-:Y:S05]  /*aab0*/  BSYNC B1 ;  /* 0x0000000000017941 */ /* 0x000fea0003800000 */
.L_x_229:
        /* <DEDUP_REMOVED lines=12> */
.L_x_232:
[----:B------:R-:W-:Y:S05]  /*ab80*/  BSYNC B1 ;  /* 0x0000000000017941 */ /* 0x000fea0003800000 */
.L_x_231:
        /* <DEDUP_REMOVED lines=12> */
.L_x_234:
[----:B------:R-:W-:Y:S05]  /*ac50*/  BSYNC B1 ;  /* 0x0000000000017941 */ /* 0x000fea0003800000 */
.L_x_233:
        /* <DEDUP_REMOVED lines=12> */
.L_x_236:
[----:B------:R-:W-:Y:S05]  /*ad20*/  BSYNC B1 ;  /* 0x0000000000017941 */ /* 0x000fea0003800000 */
.L_x_235:
        /* <DEDUP_REMOVED lines=12> */
.L_x_238:
[----:B------:R-:W-:Y:S05]  /*adf0*/  BSYNC B1 ;  /* 0x0000000000017941 */ /* 0x000fea0003800000 */
.L_x_237:
[----:B-----5:R-:W-:Y:S01]  /*ae00*/  LOP3.LUT R2, R2, 0xff, RZ, 0xc0, !PT ;  /* 0x000000ff02027812 */ /* 0x020fe200078ec0ff */
[----:B------:R-:W-:Y:S01]  /*ae10*/  BSSY B1, `(.L_x_239) ;  /* 0x000000b000017945 */ /* 0x000fe20003800000 */
[----:B------:R-:W-:Y:S02]  /*ae20*/  ISETP.LT.OR P3, PT, R41, 0x49, !P0 ;  /* 0x000000492900780c */ /* 0x000fe40004761670 */
[----:B------:R-:W-:-:S05]  /*ae30*/  F2FP.F16.E4M3.UNPACK_B R2, R2 ;  /* 0x00000002ff02723e */ /* 0x000fca00020006ff */
[----:B------:R-:W-:-:S05]  /*ae40*/  HADD2.F32 R2, -RZ, R2.H0_H0 ;  /* 0x20000002ff027230 */ /* 0x000fca0000004100 */
[----:B0-----:R-:W-:-:S04]  /*ae50*/  FMUL R3, R2, UR21 ;  /* 0x0000001502037c20 */ /* 0x001fc80008400000 */
[----:B------:R-:W-:Y:S01]  /*ae60*/  FFMA R3, R0, UR20, R3 ;  /* 0x0000001400037c23 */ /* 0x000fe20008000003 */
[----:B------:R-:W-:-:S04]  /*ae70*/  PRMT R0, RZ, 0x7610, R0 ;  /* 0x00007610ff007816 */ /* 0x000fc80000000000 */
[----:B------:R-:W-:-:S05]  /*ae80*/  F2FP.SATFINITE.E4M3.F32.PACK_AB_MERGE_C R3, RZ, R3, RZ ;  /* 0x00000003ff03723e */ /* 0x000fca00048070ff */
[----:B------:R0:W-:Y:S01]  /*ae90*/  @!P2 STG.E.U8 desc[UR14][R30.64+0x41], R3 ;  /* 0x000041031e00a986 */ /* 0x0001e2000c10110e */
[----:B------:R-:W-:Y:S05]  /*aea0*/  @P3 BRA `(.L_x_240) ;  /* 0x0000000000043947 */ /* 0x000fea0003800000 */
[----:B------:R0:W5:Y:S02]  /*aeb0*/  LDG.E.U8 R0, desc[UR14][R24.64+0x48] ;  /* 0x0000480e18007981 */ /* 0x000164000c1e1100 */
.L_x_240:
[----:B------:R-:W-:Y:S05]  /*aec0*/  BSYNC B1 ;  /* 0x0000000000017941 */ /* 0x000fea0003800000 */
.L_x_239:
[----:B------:R-:W2:Y:S01]  /*aed0*/  LDL.LU R2, [R1] ;  /* 0x0000000001027983 */ /* 0x000ea20000300800 */
[----:B-----5:R-:W-:Y:S01]  /*aee0*/  LOP3.LUT R0, R0, 0xff, RZ, 0xc0, !PT ;  /* 0x000000ff00007812 */ /* 0x020fe200078ec0ff */
[----:B------:R-:W-:Y:S01]  /*aef0*/  BSSY B1, `(.L_x_241) ;  /* 0x000000b000017945 */ /* 0x000fe20003800000 */
[----:B------:R-:W-:Y:S02]  /*af00*/  ISETP.LT.OR P2, PT, R41, 0x4a, !P0 ;  /* 0x0000004a2900780c */ /* 0x000fe40004741670 */
[----:B------:R-:W-:-:S05]  /*af10*/  F2FP.F16.E4M3.UNPACK_B R0, R0 ;  /* 0x00000000ff00723e */ /* 0x000fca00020006ff */
[----:B------:R-:W-:-:S05]  /*af20*/  HADD2.F32 R0, -RZ, R0.H0_H0 ;  /* 0x20000000ff007230 */ /* 0x000fca0000004100 */
[----:B------:R-:W-:-:S04]  /*af30*/  FMUL R0, R0, UR21 ;  /* 0x0000001500007c20 */ /* 0x000fc80008400000 */
[----:B--2---:R-:W-:-:S05]  /*af40*/  FFMA R0, R2, UR20, R0 ;  /* 0x0000001402007c23 */ /* 0x004fca0008000000 */
[----:B0-----:R-:W-:Y:S02]  /*af50*/  F2FP.SATFINITE.E4M3.F32.PACK_AB_MERGE_C R3, RZ, R0, RZ ;  /* 0x00000000ff03723e */ /* 0x001fe400048070ff */
[----:B------:R-:W-:-:S03]  /*af60*/  PRMT R0, RZ, 0x7610, R0 ;  /* 0x00007610ff007816 */ /* 0x000fc60000000000 */
[----:B------:R0:W-:Y:S01]  /*af70*/  @!P3 STG.E.U8 desc[UR14][R28.64+0x48], R3 ;  /* 0x000048031c00b986 */ /* 0x0001e2000c10110e */
[----:B------:R-:W-:Y:S05]  /*af80*/  @P2 BRA `(.L_x_242) ;  /* 0x0000000000042947 */ /* 0x000fea0003800000 */
[----:B------:R2:W5:Y:S02]  /*af90*/  LDG.E.U8 R0, desc[UR14][R24.64+0x49] ;  /* 0x0000490e18007981 */ /* 0x000564000c1e1100 */
.L_x_242:
[----:B------:R-:W-:Y:S05]  /*afa0*/  BSYNC B1 ;  /* 0x0000000000017941 */ /* 0x000fea0003800000 */
.L_x_241:
[----:B------:R-:W3:Y:S01]  /*afb0*/  LDL.LU R2, [R1+0x4] ;  /* 0x0000040001027983 */ /* 0x000ee20000300800 */
[----:B-----5:R-:W-:Y:S01]  /*afc0*/  LOP3.LUT R0, R0, 0xff, RZ, 0xc0, !PT ;  /* 0x000000ff00007812 */ /* 0x020fe200078ec0ff */
[----:B------:R-:W-:Y:S01]  /*afd0*/  BSSY B1, `(.L_x_243) ;  /* 0x000000b000017945 */ /* 0x000fe20003800000 */
[----:B------:R-:W-:Y:S02]  /*afe0*/  ISETP.LT.OR P3, PT, R41, 0x49, !P1 ;  /* 0x000000492900780c */ /* 0x000fe40004f61670 */
[----:B------:R-:W-:-:S05]  /*aff0*/  F2FP.F16.E4M3.UNPACK_B R0, R0 ;  /* 0x00000000ff00723e */ /* 0x000fca00020006ff */
[----:B------:R-:W-:-:S05]  /*b000*/  HADD2.F32 R0, -RZ, R0.H0_H0 ;  /* 0x20000000ff007230 */ /* 0x000fca0000004100 */
[----:B------:R-:W-:-:S04]  /*b010*/  FMUL R0, R0, UR21 ;  /* 0x0000001500007c20 */ /* 0x000fc80008400000 */
[----:B---3--:R-:W-:-:S05]  /*b020*/  FFMA R0, R2, UR20, R0 ;  /* 0x0000001402007c23 */ /* 0x008fca0008000000 */
[----:B0-----:R-:W-:Y:S02]  /*b030*/  F2FP.SATFINITE.E4M3.F32.PACK_AB_MERGE_C R3, RZ, R0, RZ ;  /* 0x00000000ff03723e */ /* 0x001fe400048070ff */
[----:B------:R-:W-:-:S03]  /*b040*/  PRMT R0, RZ, 0x7610, R0 ;  /* 0x00007610ff007816 */ /* 0x000fc60000000000 */
[----:B------:R0:W-:Y:S01]  /*b050*/  @!P2 STG.E.U8 desc[UR14][R28.64+0x49], R3 ;  /* 0x000049031c00a986 */ /* 0x0001e2000c10110e */
[----:B------:R-:W-:Y:S05]  /*b060*/  @P3 BRA `(.L_x_244) ;  /* 0x0000000000043947 */ /* 0x000fea0003800000 */
[----:B------:R3:W5:Y:S02]  /*b070*/  LDG.E.U8 R0, desc[UR14][R26.64+0x48] ;  /* 0x0000480e1a007981 */ /* 0x000764000c1e1100 */
.L_x_244:
[----:B------:R-:W-:Y:S05]  /*b080*/  BSYNC B1 ;  /* 0x0000000000017941 */ /* 0x000fea0003800000 */
.L_x_243:
[----:B------:R-:W2:Y:S01]  /*b090*/  LDL.LU R2, [R1+0x8] ;  /* 0x0000080001027983 */ /* 0x000ea20000300800 */
        /* <DEDUP_REMOVED lines=12> */
.L_x_246:
[----:B------:R-:W-:Y:S05]  /*b160*/  BSYNC B1 ;  /* 0x0000000000017941 */ /* 0x000fea0003800000 */
.L_x_245:
        /* <DEDUP_REMOVED lines=13> */
.L_x_248:
[----:B------:R-:W-:Y:S05]  /*b240*/  BSYNC B1 ;  /* 0x0000000000017941 */ /* 0x000fea0003800000 */
.L_x_247:
        /* <DEDUP_REMOVED lines=13> */
.L_x_250:
[----:B------:R-:W-:Y:S05]  /*b320*/  BSYNC B1 ;  /* 0x0000000000017941 */ /* 0x000fea0003800000 */
.L_x_249:
        /* <DEDUP_REMOVED lines=13> */
.L_x_252:
[----:B------:R-:W-:Y:S05]  /*b400*/  BSYNC B1 ;  /* 0x0000000000017941 */ /* 0x000fea0003800000 */
.L_x_251:
        /* <DEDUP_REMOVED lines=13> */
.L_x_254:
[----:B------:R-:W-:Y:S05]  /*b4e0*/  BSYNC B1 ;  /* 0x0000000000017941 */ /* 0x000fea0003800000 */
.L_x_253:
        /* <DEDUP_REMOVED lines=13> */
.L_x_256:
[----:B------:R-:W-:Y:S05]  /*b5c0*/  BSYNC B1 ;  /* 0x0000000000017941 */ /* 0x000fea0003800000 */
.L_x_255:
        /* <DEDUP_REMOVED lines=13> */
.L_x_258:
[----:B------:R-:W-:Y:S05]  /*b6a0*/  BSYNC B1 ;  /* 0x0000000000017941 */ /* 0x000fea0003800000 */
.L_x_257:
        /* <DEDUP_REMOVED lines=13> */
.L_x_260:
[----:B------:R-:W-:Y:S05]  /*b780*/  BSYNC B1 ;  /* 0x0000000000017941 */ /* 0x000fea0003800000 */
.L_x_259:
        /* <DEDUP_REMOVED lines=13> */
.L_x_262:
[----:B------:R-:W-:Y:S05]  /*b860*/  BSYNC B1 ;  /* 0x0000000000017941 */ /* 0x000fea0003800000 */
.L_x_261:
        /* <DEDUP_REMOVED lines=13> */
.L_x_264:
[----:B------:R-:W-:Y:S05]  /*b940*/  BSYNC B1 ;  /* 0x0000000000017941 */ /* 0x000fea0003800000 */
.L_x_263:
        /* <DEDUP_REMOVED lines=13> */
.L_x_266:
[----:B------:R-:W-:Y:S05]  /*ba20*/  BSYNC B1 ;  /* 0x0000000000017941 */ /* 0x000fea0003800000 */
.L_x_265:
        /* <DEDUP_REMOVED lines=13> */
.L_x_268:
[----:B------:R-:W-:Y:S05]  /*bb00*/  BSYNC B1 ;  /* 0x0000000000017941 */ /* 0x000fea0003800000 */
.L_x_267:
        /* <DEDUP_REMOVED lines=13> */
.L_x_270:
[----:B------:R-:W-:Y:S05]  /*bbe0*/  BSYNC B1 ;  /* 0x0000000000017941 */ /* 0x000fea0003800000 */
.L_x_269:
        /* <DEDUP_REMOVED lines=13> */
.L_x_272:
[----:B------:R-:W-:Y:S05]  /*bcc0*/  BSYNC B1 ;  /* 0x0000000000017941 */ /* 0x000fea0003800000 */
.L_x_271:
        /* <DEDUP_REMOVED lines=13> */
.L_x_274:
[----:B------:R-:W-:Y:S05]  /*bda0*/  BSYNC B1 ;  /* 0x0000000000017941 */ /* 0x000fea0003800000 */
.L_x_273:
        /* <DEDUP_REMOVED lines=13> */
.L_x_276:
[----:B------:R-:W-:Y:S05]  /*be80*/  BSYNC B1 ;  /* 0x0000000000017941 */ /* 0x000fea0003800000 */
.L_x_275:
        /* <DEDUP_REMOVED lines=13> */
.L_x_278:
[----:B------:R-:W-:Y:S05]  /*bf60*/  BSYNC B1 ;  /* 0x0000000000017941 */ /* 0x000fea0003800000 */
.L_x_277:
        /* <DEDUP_REMOVED lines=13> */
.L_x_280:
[----:B------:R-:W-:Y:S05]  /*c040*/  BSYNC B1 ;  /* 0x0000000000017941 */ /* 0x000fea0003800000 */
.L_x_279:
        /* <DEDUP_REMOVED lines=13> */
.L_x_282:
[----:B------:R-:W-:Y:S05]  /*c120*/  BSYNC B1 ;  /* 0x0000000000017941 */ /* 0x000fea0003800000 */
.L_x_281:
        /* <DEDUP_REMOVED lines=13> */
.L_x_284:
[----:B------:R-:W-:Y:S05]  /*c200*/  BSYNC B1 ;  /* 0x0000000000017941 */ /* 0x000fea0003800000 */
.L_x_283:
        /* <DEDUP_REMOVED lines=13> */
.L_x_286:
[----:B------:R-:W-:Y:S05]  /*c2e0*/  BSYNC B1 ;  /* 0x0000000000017941 */ /* 0x000fea0003800000 */
.L_x_285:
        /* <DEDUP_REMOVED lines=13> */
.L_x_288:
[----:B------:R-:W-:Y:S05]  /*c3c0*/  BSYNC B1 ;  /* 0x0000000000017941 */ /* 0x000fea0003800000 */
.L_x_287:
        /* <DEDUP_REMOVED lines=13> */
.L_x_290:
[----:B------:R-:W-:Y:S05]  /*c4a0*/  BSYNC B1 ;  /* 0x0000000000017941 */ /* 0x000fea0003800000 */
.L_x_289:
        /* <DEDUP_REMOVED lines=13> */
.L_x_292:
[----:B------:R-:W-:Y:S05]  /*c580*/  BSYNC B1 ;  /* 0x0000000000017941 */ /* 0x000fea0003800000 */
.L_x_291:
        /* <DEDUP_REMOVED lines=13> */
.L_x_294:
[----:B------:R-:W-:Y:S05]  /*c660*/  BSYNC B1 ;  /* 0x0000000000017941 */ /* 0x000fea0003800000 */
.L_x_293:
[----:B------:R-:W-:Y:S05]  /*c670*/  @P1 BRA `(.L_x_295) ;  /* 0x0000002000a41947 */ /* 0x000fea0003800000 */
[----:B------:R-:W2:Y:S01]  /*c680*/  LDL.LU R2, [R1+0x6c] ;  /* 0x00006c0001027983 */ /* 0x000ea20000300800 */
[----:B-----5:R-:W-:-:S04]  /*c690*/  LOP3.LUT R0, R0, 0xff, RZ, 0xc0, !PT ;  /* 0x000000ff00007812 */ /* 0x020fc800078ec0ff */
[----:B------:R-:W-:-:S05]  /*c6a0*/  F2FP.F16.E4M3.UNPACK_B R0, R0 ;  /* 0x00000000ff00723e */ /* 0x000fca00020006ff */
[----:B------:R-:W-:-:S05]  /*c6b0*/  HADD2.F32 R0, -RZ, R0.H0_H0 ;  /* 0x20000000ff007230 */ /* 0x000fca0000004100 */
[----:B------:R-:W-:-:S04]  /*c6c0*/  FMUL R0, R0, UR21 ;  /* 0x0000001500007c20 */ /* 0x000fc80008400000 */
[----:B--2---:R-:W-:-:S05]  /*c6d0*/  FFMA R0, R2, UR20, R0 ;  /* 0x0000001402007c23 */ /* 0x004fca0008000000 */
[----:B0-----:R-:W-:-:S05]  /*c6e0*/  F2FP.SATFINITE.E4M3.F32.PACK_AB_MERGE_C R3, RZ, R0, RZ ;  /* 0x00000000ff03723e */ /* 0x001fca00048070ff */
[----:B------:R0:W-:Y:S01]  /*c6f0*/  STG.E.U8 desc[UR14][R30.64+0x79], R3 ;  /* 0x000079031e007986 */ /* 0x0001e2000c10110e */
[----:B------:R-:W-:Y:S05]  /*c700*/  BRA `(.L_x_295) ;  /* 0x0000002000807947 */ /* 0x000fea0003800000 */
.L_x_38:
[C---:B------:R-:W-:Y:S01]  /*c710*/  ISETP.GE.AND P3, PT, R42.reuse, 0x1, PT ;  /* 0x000000012a00780c */ /* 0x040fe20003f66270 */
[----:B------:R-:W-:Y:S01]  /*c720*/  FMUL R227, R227, UR20 ;  /* 0x00000014e3e37c20 */ /* 0x000fe20008400000 */
[----:B------:R-:W-:Y:S01]  /*c730*/  ISETP.GE.AND P2, PT, R42, 0x9, PT ;  /* 0x000000092a00780c */ /* 0x000fe20003f46270 */
[----:B------:R-:W-:Y:S01]  /*c740*/  FMUL R228, R228, UR20 ;  /* 0x00000014e4e47c20 */ /* 0x000fe20008400000 */
[----:B------:R-:W-:Y:S01]  /*c750*/  ISETP.LT.OR P0, PT, R41, 0x1, !P3 ;  /* 0x000000012900780c */ /* 0x000fe20005f01670 */
[----:B------:R-:W-:Y:S01]  /*c760*/  FMUL R225, R225, UR20 ;  /* 0x00000014e1e17c20 */ /* 0x000fe20008400000 */
[C---:B------:R-:W-:Y:S01]  /*c770*/  ISETP.LT.OR P1, PT, R41.reuse, 0x2, !P3 ;  /* 0x000000022900780c */ /* 0x040fe20005f21670 */
[----:B------:R-:W-:Y:S01]  /*c780*/  FMUL R226, R226, UR20 ;  /* 0x00000014e2e27c20 */ /* 0x000fe20008400000 */
[----:B------:R-:W-:Y:S02]  /*c790*/  ISETP.LT.OR P6, PT, R41, 0x2, !P2 ;  /* 0x000000022900780c */ /* 0x000fe400057c1670 */
[----:B------:R-:W-:-:S02]  /*c7a0*/  F2FP.SATFINITE.E4M3.F32.PACK_AB_MERGE_C R33, RZ, R228, RZ ;  /* 0x000000e4ff21723e */ /* 0x000fc400048070ff */
[----:B------:R-:W-:Y:S02]  /*c7b0*/  F2FP.SATFINITE.E4M3.F32.PACK_AB_MERGE_C R227, RZ, R227, RZ ;  /* 0x000000e3ffe3723e */ /* 0x000fe400048070ff */
[C---:B------:R-:W-:Y:S02]  /*c7c0*/  ISETP.LT.OR P5, PT, R41.reuse, 0x1, !P2 ;  /* 0x000000012900780c */ /* 0x040fe400057a1670 */
[----:B------:R-:W-:Y:S01]  /*c7d0*/  F2FP.SATFINITE.E4M3.F32.PACK_AB_MERGE_C R225, RZ, R225, RZ ;  /* 0x000000e1ffe1723e */ /* 0x000fe200048070ff */
[----:B------:R0:W-:Y:S01]  /*c7e0*/  @!P0 STG.E.U8 desc[UR14][R24.64], R33 ;  /* 0x0000002118008986 */ /* 0x0001e2000c10110e */
[C---:B------:R-:W-:Y:S01]  /*c7f0*/  ISETP.LT.OR P0, PT, R41.reuse, 0x9, !P3 ;  /* 0x000000092900780c */ /* 0x040fe20005f01670 */
[----:B------:R-:W-:Y:S01]  /*c800*/  FMUL R224, R224, UR20 ;  /* 0x00000014e0e07c20 */ /* 0x000fe20008400000 */
[----:B------:R-:W-:Y:S01]  /*c810*/  F2FP.SATFINITE.E4M3.F32.PACK_AB_MERGE_C R35, RZ, R226, RZ ;  /* 0x000000e2ff23723e */ /* 0x000fe200048070ff */
[----:B------:R-:W-:Y:S01]  /*c820*/  @!P1 STG.E.U8 desc[UR14][R24.64+0x1], R227 ;  /* 0x000001e318009986 */ /* 0x000fe2000c10110e */
[----:B------:R-:W-:-:S03]  /*c830*/  ISETP.LT.OR P1, PT, R41, 0xa, !P3 ;  /* 0x0000000a2900780c */ /* 0x000fc60005f21670 */
[----:B------:R-:W-:Y:S01]  /*c840*/  @!P6 STG.E.U8 desc[UR14][R26.64+0x1], R225 ;  /* 0x000001e11a00e986 */ /* 0x000fe2000c10110e */
[----:B------:R-:W-:Y:S01]  /*c850*/  ISETP.LT.OR P6, PT, R41, 0xa, !P2 ;  /* 0x0000000a2900780c */ /* 0x000fe200057c1670 */
[----:B------:R-:W-:Y:S01]  /*c860*/  FMUL R223, R223, UR20 ;  /* 0x00000014dfdf7c20 */ /* 0x000fe20008400000 */
[----:B------:R-:W-:Y:S01]  /*c870*/  FMUL R221, R221, UR20 ;  /* 0x00000014dddd7c20 */ /* 0x000fe20008400000 */
[----:B------:R1:W-:Y:S01]  /*c880*/  @!P5 STG.E.U8 desc[UR14][R26.64], R35 ;  /* 0x000000231a00d986 */ /* 0x0003e2000c10110e */
[----:B0-----:R-:W-:Y:S02]  /*c890*/  F2FP.SATFINITE.E4M3.F32.PACK_AB_MERGE_C R33, RZ, R224, RZ ;  /* 0x000000e0ff21723e */ /* 0x001fe400048070ff */
[----:B------:R-:W-:Y:S01]  /*c8a0*/  F2FP.SATFINITE.E4M3.F32.PACK_AB_MERGE_C R223, RZ, R223, RZ ;  /* 0x000000dfffdf723e */ /* 0x000fe200048070ff */
[----:B------:R-:W-:Y:S01]  /*c8b0*/  FMUL R222, R222, UR20 ;  /* 0x00000014dede7c20 */ /* 0x000fe20008400000 */
[C---:B------:R-:W-:Y:S01]  /*c8c0*/  ISETP.LT.OR P5, PT, R41.reuse, 0x9, !P2 ;  /* 0x000000092900780c */ /* 0x040fe200057a1670 */
[----:B------:R-:W-:Y:S01]  /*c8d0*/  FMUL R220, R220, UR20 ;  /* 0x00000014dcdc7c20 */ /* 0x000fe20008400000 */
[----:B------:R-:W-:Y:S01]  /*c8e0*/  F2FP.SATFINITE.E4M3.F32.PACK_AB_MERGE_C R221, RZ, R221, RZ ;  /* 0x000000ddffdd723e */ /* 0x000fe200048070ff */
[----:B------:R0:W-:Y:S01]  /*c8f0*/  @!P0 STG.E.U8 desc[UR14][R24.64+0x8], R33 ;  /* 0x0000082118008986 */ /* 0x0001e2000c10110e */
[----:B------:R-:W-:-:S03]  /*c900*/  ISETP.LT.OR P0, PT, R41, 0x11, !P3 ;  /* 0x000000112900780c */ /* 0x000fc60005f01670 */
[----:B------:R-:W-:Y:S01]  /*c910*/  @!P1 STG.E.U8 desc[UR14][R24.64+0x9], R223 ;  /* 0x000009df18009986 */ /* 0x000fe2000c10110e */
[----:B------:R-:W-:-:S03]  /*c920*/  ISETP.LT.OR P1, PT, R41, 0x12, !P3 ;  /* 0x000000122900780c */ /* 0x000fc60005f21670 */
[----:B------:R-:W-:Y:S01]  /*c930*/  @!P6 STG.E.U8 desc[UR14][R26.64+0x9], R221 ;  /* 0x000009dd1a00e986 */ /* 0x000fe2000c10110e */
[----:B------:R-:W-:Y:S01]  /*c940*/  ISETP.LT.OR P6, PT, R41, 0x12, !P2 ;  /* 0x000000122900780c */ /* 0x000fe200057c1670 */
[----:B------:R-:W-:Y:S01]  /*c950*/  FMUL R219, R219, UR20 ;  /* 0x00000014dbdb7c20 */ /* 0x000fe20008400000 */
[----:B-1----:R-:W-:Y:S01]  /*c960*/  F2FP.SATFINITE.E4M3.F32.PACK_AB_MERGE_C R35, RZ, R222, RZ ;  /* 0x000000deff23723e */ /* 0x002fe200048070ff */
[----:B------:R-:W-:Y:S01]  /*c970*/  FMUL R217, R217, UR20 ;  /* 0x00000014d9d97c20 */ /* 0x000fe20008400000 */
[----:B0-----:R-:W-:Y:S01]  /*c980*/  F2FP.SATFINITE.E4M3.F32.PACK_AB_MERGE_C R33, RZ, R220, RZ ;  /* 0x000000dcff21723e */ /* 0x001fe200048070ff */
[----:B------:R-:W2:Y:S01]  /*c990*/  LDL.LU R226, [R1+0x8] ;  /* 0x0000080001e27983 */ /* 0x000ea20000300800 */
[----:B------:R-:W-:Y:S02]  /*c9a0*/  F2FP.SATFINITE.E4M3.F32.PACK_AB_MERGE_C R219, RZ, R219, RZ ;  /* 0x000000dbffdb723e */ /* 0x000fe400048070ff */
[----:B------:R-:W-:Y:S01]  /*c9b0*/  F2FP.SATFINITE.E4M3.F32.PACK_AB_MERGE_C R217, RZ, R217, RZ ;  /* 0x000000d9ffd9723e */ /* 0x000fe200048070ff */
[----:B------:R0:W-:Y:S01]  /*c9c0*/  @!P5 STG.E.U8 desc[UR14][R26.64+0x8], R35 ;  /* 0x000008231a00d986 */ /* 0x0001e2000c10110e */
[----:B------:R-:W-:Y:S01]  /*c9d0*/  ISETP.LT.OR P5, PT, R41, 0x11, !P2 ;  /* 0x000000112900780c */ /* 0x000fe200057a1670 */
[----:B------:R-:W-:-:S02]  /*c9e0*/  FMUL R218, R218, UR20 ;  /* 0x00000014dada7c20 */ /* 0x000fc40008400000 */
[----:B------:R-:W3:Y:S04]  /*c9f0*/  LDL.LU R227, [R1+0x4] ;  /* 0x0000040001e37983 */ /* 0x000ee80000300800 */
[----:B------:R-:W4:Y:S04]  /*ca00*/  LDL.LU R225, [R1] ;  /* 0x0000000001e17983 */ /* 0x000f280000300800 */
[----:B------:R1:W-:Y:S01]  /*ca10*/  @!P0 STG.E.U8 desc[UR14][R24.64+0x10], R33 ;  /* 0x0000102118008986 */ /* 0x0003e2000c10110e */
[----:B------:R-:W-:-:S03]  /*ca20*/  ISETP.LT.OR P0, PT, R41, 0x19, !P3 ;  /* 0x000000192900780c */ /* 0x000fc60005f01670 */
[----:B------:R-:W-:Y:S01]  /*ca30*/  @!P1 STG.E.U8 desc[UR14][R24.64+0x11], R219 ;  /* 0x000011db18009986 */ /* 0x000fe2000c10110e */
[----:B------:R-:W-:-:S03]  /*ca40*/  ISETP.LT.OR P1, PT, R41, 0x1a, !P3 ;  /* 0x0000001a2900780c */ /* 0x000fc60005f21670 */
[----:B------:R-:W-:Y:S01]  /*ca50*/  @!P6 STG.E.U8 desc[UR14][R26.64+0x11], R217 ;  /* 0x000011d91a00e986 */ /* 0x000fe2000c10110e */
[----:B------:R-:W-:Y:S01]  /*ca60*/  ISETP.LT.OR P6, PT, R41, 0x1a, !P2 ;  /* 0x0000001a2900780c */ /* 0x000fe200057c1670 */
[----:B------:R-:W-:Y:S01]  /*ca70*/  FMUL R216, R216, UR20 ;  /* 0x00000014d8d87c20 */ /* 0x000fe20008400000 */
[----:B0-----:R-:W-:Y:S01]  /*ca80*/  F2FP.SATFINITE.E4M3.F32.PACK_AB_MERGE_C R35, RZ, R218, RZ ;  /* 0x000000daff23723e */ /* 0x001fe200048070ff */
[----:B------:R-:W-:Y:S01]  /*ca90*/  FMUL R215, R215, UR20 ;  /* 0x00000014d7d77c20 */ /* 0x000fe20008400000 */
[----:B------:R-:W-:Y:S01]  /*caa0*/  FMUL R213, R213, UR20 ;  /* 0x00000014d5d57c20 */ /* 0x000fe20008400000 */
[----:B------:R-:W-:Y:S01]  /*cab0*/  FMUL R214, R214, UR20 ;  /* 0x00000014d6d67c20 */ /* 0x000fe20008400000 */
[----:B-1----:R-:W-:Y:S01]  /*cac0*/  F2FP.SATFINITE.E4M3.F32.PACK_AB_MERGE_C R33, RZ, R216, RZ ;  /* 0x000000d8ff21723e */ /* 0x002fe200048070ff */
[----:B------:R0:W-:Y:S01]  /*cad0*/  @!P5 STG.E.U8 desc[UR14][R26.64+0x10], R35 ;  /* 0x000010231a00d986 */ /* 0x0001e2000c10110e */
[----:B------:R-:W-:Y:S02]  /*cae0*/  F2FP.SATFINITE.E4M3.F32.PACK_AB_MERGE_C R215, RZ, R215, RZ ;  /* 0x000000d7ffd7723e */ /* 0x000fe400048070ff */
        /* <DEDUP_REMOVED lines=12> */
[----:B-1----:R-:W-:Y:S01]  /*cbb0*/  F2FP.SATFINITE.E4M3.F32.PACK_AB_MERGE_C R33, RZ, R212, RZ ;  /* 0x000000d4ff21723e */ /* 0x002fe200048070ff */
[----:B------:R-:W-:Y:S01]  /*cbc0*/  FMUL R210, R210, UR20 ;  /* 0x00000014d2d27c20 */ /* 0x000fe20008400000 */
[----:B------:R-:W-:Y:S01]  /*cbd0*/  F2FP.SATFINITE.E4M3.F32.PACK_AB_MERGE_C R211, RZ, R211, RZ ;  /* 0x000000d3ffd3723e */ /* 0x000fe200048070ff */
[----:B------:R0:W-:Y:S01]  /*cbe0*/  @!P5 STG.E.U8 desc[UR14][R26.64+0x18], R35 ;  /* 0x000018231a00d986 */ /* 0x0001e2000c10110e */
[C---:B------:R-:W-:Y:S02]  /*cbf0*/  ISETP.LT.OR P5, PT, R41.reuse, 0x21, !P2 ;  /* 0x000000212900780c */ /* 0x040fe400057a1670 */
        /* <DEDUP_REMOVED lines=111> */
[----:B------:R-:W-:Y:S01]  /*d2f0*/  ISETP.LT.OR P5, PT, R41, 0x59, !P2 ;  /* 0x000000592900780c */ /* 0x000fe200057a1670 */
[----:B------:R-:W-:Y:S01]  /*d300*/  FMUL R179, R179, UR20 ;  /* 0x00000014b3b37c20 */ /* 0x000fe20008400000 */
[----:B------:R-:W-:Y:S01]  /*d310*/  F2FP.SATFINITE.E4M3.F32.PACK_AB_MERGE_C R181, RZ, R181, RZ ;  /* 0x000000b5ffb5723e */ /* 0x000fe200048070ff */
[----:B------:R1:W-:Y:S04]  /*d320*/  @!P0 STG.E.U8 desc[UR14][R24.64+0x58], R33 ;  /* 0x0000582118008986 */ /* 0x0003e8000c10110e */
[----:B------:R-:W-:Y:S04]  /*d330*/  @!P1 STG.E.U8 desc[UR14][R24.64+0x59], R183 ;  /* 0x000059b718009986 */ /* 0x000fe8000c10110e */
[----:B------:R-:W-:Y:S01]  /*d340*/  @!P6 STG.E.U8 desc[UR14][R26.64+0x59], R181 ;  /* 0x000059b51a00e986 */ /* 0x000fe2000c10110e */
[----:B------:R-:W-:-:S02]  /*d350*/  ISETP.LT.OR P6, PT, R41, 0x62, !P3 ;  /* 0x000000622900780c */ /* 0x000fc40005fc1670 */
[----:B0-----:R-:W-:Y:S01]  /*d360*/  F2FP.SATFINITE.E4M3.F32.PACK_AB_MERGE_C R35, RZ, R182, RZ ;  /* 0x000000b6ff23723e */ /* 0x001fe200048070ff */
[----:B------:R-:W-:Y:S01]  /*d370*/  FMUL R180, R180, UR20 ;  /* 0x00000014b4b47c20 */ /* 0x000fe20008400000 */
[----:B------:R-:W-:Y:S01]  /*d380*/  F2FP.SATFINITE.E4M3.F32.PACK_AB_MERGE_C R179, RZ, R179, RZ ;  /* 0x000000b3ffb3723e */ /* 0x000fe200048070ff */
[----:B------:R-:W-:Y:S01]  /*d390*/  FMUL R178, R178, UR20 ;  /* 0x00000014b2b27c20 */ /* 0x000fe20008400000 */
[----:B------:R-:W-:Y:S01]  /*d3a0*/  FMUL R177, R177, UR20 ;  /* 0x00000014b1b17c20 */ /* 0x000fe20008400000 */
[----:B------:R0:W-:Y:S01]  /*d3b0*/  @!P5 STG.E.U8 desc[UR14][R26.64+0x58], R35 ;  /* 0x000058231a00d986 */ /* 0x0001e2000c10110e */
[C---:B------:R-:W-:Y:S02]  /*d3c0*/  ISETP.LT.OR P5, PT, R41.reuse, 0x61, !P3 ;  /* 0x000000612900780c */ /* 0x040fe40005fa1670 */
[C---:B------:R-:W-:Y:S01]  /*d3d0*/  ISETP.LT.OR P0, PT, R41.reuse, 0x61, !P2 ;  /* 0x000000612900780c */ /* 0x040fe20005701670 */
[----:B------:R-:W-:Y:S01]  /*d3e0*/  FMUL R176, R176, UR20 ;  /* 0x00000014b0b07c20 */ /* 0x000fe20008400000 */
[C---:B------:R-:W-:Y:S01]  /*d3f0*/  ISETP.LT.OR P1, PT, R41.reuse, 0x62, !P2 ;  /* 0x000000622900780c */ /* 0x040fe20005721670 */
[----:B------:R-:W-:Y:S01]  /*d400*/  @!P6 STG.E.U8 desc[UR14][R24.64+0x61], R179 ;  /* 0x000061b31800e986 */ /* 0x000fe2000c10110e */
[----:B------:R-:W-:-:S02]  /*d410*/  ISETP.LT.OR P6, PT, R41, 0x69, !P3 ;  /* 0x000000692900780c */ /* 0x000fc40005fc1670 */
[----:B-1----:R-:W-:Y:S01]  /*d420*/  F2FP.SATFINITE.E4M3.F32.PACK_AB_MERGE_C R33, RZ, R180, RZ ;  /* 0x000000b4ff21723e */ /* 0x002fe200048070ff */
[----:B------:R-:W-:Y:S01]  /*d430*/  FMUL R175, R175, UR20 ;  /* 0x00000014afaf7c20 */ /* 0x000fe20008400000 */
[----:B------:R-:W-:Y:S01]  /*d440*/  F2FP.SATFINITE.E4M3.F32.PACK_AB_MERGE_C R177, RZ, R177, RZ ;  /* 0x000000b1ffb1723e */ /* 0x000fe200048070ff */
[----:B------:R-:W-:Y:S01]  /*d450*/  FMUL R174, R174, UR20 ;  /* 0x00000014aeae7c20 */ /* 0x000fe20008400000 */
[----:B0-----:R-:W-:Y:S01]  /*d460*/  F2FP.SATFINITE.E4M3.F32.PACK_AB_MERGE_C R35, RZ, R178, RZ ;  /* 0x000000b2ff23723e */ /* 0x001fe200048070ff */
[----:B------:R0:W-:Y:S01]  /*d470*/  @!P5 STG.E.U8 desc[UR14][R24.64+0x60], R33 ;  /* 0x000060211800d986 */ /* 0x0001e2000c10110e */
[----:B------:R-:W-:-:S03]  /*d480*/  F2FP.SATFINITE.E4M3.F32.PACK_AB_MERGE_C R37, RZ, R176, RZ ;  /* 0x000000b0ff25723e */ /* 0x000fc600048070ff */
[----:B------:R1:W-:Y:S01]  /*d490*/  @!P0 STG.E.U8 desc[UR14][R26.64+0x60], R35 ;  /* 0x000060231a008986 */ /* 0x0003e2000c10110e */
[----:B------:R-:W-:-:S03]  /*d4a0*/  ISETP.LT.OR P0, PT, R41, 0x6a, !P3 ;  /* 0x0000006a2900780c */ /* 0x000fc60005f01670 */
[----:B------:R-:W-:Y:S01]  /*d4b0*/  @!P1 STG.E.U8 desc[UR14][R26.64+0x61], R177 ;  /* 0x000061b11a009986 */ /* 0x000fe2000c10110e */
[C---:B------:R-:W-:Y:S02]  /*d4c0*/  ISETP.LT.OR P1, PT, R41.reuse, 0x69, !P2 ;  /* 0x000000692900780c */ /* 0x040fe40005721670 */
[C---:B------:R-:W-:Y:S01]  /*d4d0*/  ISETP.LT.OR P5, PT, R41.reuse, 0x6a, !P2 ;  /* 0x0000006a2900780c */ /* 0x040fe200057a1670 */
[----:B------:R-:W-:Y:S01]  /*d4e0*/  @!P6 STG.E.U8 desc[UR14][R24.64+0x68], R37 ;  /* 0x000068251800e986 */ /* 0x000fe2000c10110e */
[----:B------:R-:W-:Y:S01]  /*d4f0*/  ISETP.LT.OR P6, PT, R41, 0x71, !P3 ;  /* 0x000000712900780c */ /* 0x000fe20005fc1670 */
[----:B------:R-:W-:Y:S01]  /*d500*/  FMUL R173, R173, UR20 ;  /* 0x00000014adad7c20 */ /* 0x000fe20008400000 */
[----:B------:R-:W-:Y:S01]  /*d510*/  F2FP.SATFINITE.E4M3.F32.PACK_AB_MERGE_C R175, RZ, R175, RZ ;  /* 0x000000afffaf723e */ /* 0x000fe200048070ff */
[----:B------:R-:W-:Y:S01]  /*d520*/  FMUL R172, R172, UR20 ;  /* 0x00000014acac7c20 */ /* 0x000fe20008400000 */
[----:B0-----:R-:W-:Y:S01]  /*d530*/  F2FP.SATFINITE.E4M3.F32.PACK_AB_MERGE_C R33, RZ, R174, RZ ;  /* 0x000000aeff21723e */ /* 0x001fe200048070ff */
[----:B------:R-:W-:Y:S01]  /*d540*/  FMUL R171, R171, UR20 ;  /* 0x00000014abab7c20 */ /* 0x000fe20008400000 */
[----:B------:R-:W-:Y:S01]  /*d550*/  F2FP.SATFINITE.E4M3.F32.PACK_AB_MERGE_C R173, RZ, R173, RZ ;  /* 0x000000adffad723e */ /* 0x000fe200048070ff */
[----:B------:R-:W-:Y:S01]  /*d560*/  @!P0 STG.E.U8 desc[UR14][R24.64+0x69], R175 ;  /* 0x000069af18008986 */ /* 0x000fe2000c10110e */
[----:B-1----:R-:W-:-:S02]  /*d570*/  F2FP.SATFINITE.E4M3.F32.PACK_AB_MERGE_C R35, RZ, R172, RZ ;  /* 0x000000acff23723e */ /* 0x002fc400048070ff */
[C---:B------:R-:W-:Y:S01]  /*d580*/  ISETP.LT.OR P0, PT, R41.reuse, 0x72, !P3 ;  /* 0x000000722900780c */ /* 0x040fe20005f01670 */
[----:B------:R0:W-:Y:S01]  /*d590*/  @!P1 STG.E.U8 desc[UR14][R26.64+0x68], R33 ;  /* 0x000068211a009986 */ /* 0x0001e2000c10110e */
[C---:B------:R-:W-:Y:S01]  /*d5a0*/  ISETP.LT.OR P1, PT, R41.reuse, 0x71, !P2 ;  /* 0x000000712900780c */ /* 0x040fe20005721670 */
[----:B------:R-:W-:Y:S02]  /*d5b0*/  FMUL R170, R170, UR20 ;  /* 0x00000014aaaa7c20 */ /* 0x000fe40008400000 */
[----:B------:R-:W-:Y:S01]  /*d5c0*/  @!P5 STG.E.U8 desc[UR14][R26.64+0x69], R173 ;  /* 0x000069ad1a00d986 */ /* 0x000fe2000c10110e */
[----:B------:R-:W-:Y:S01]  /*d5d0*/  ISETP.LT.OR P5, PT, R41, 0x72, !P2 ;  /* 0x000000722900780c */ /* 0x000fe200057a1670 */
[----:B------:R-:W-:Y:S02]  /*d5e0*/  FMUL R169, R169, UR20 ;  /* 0x00000014a9a97c20 */ /* 0x000fe40008400000 */
[----:B------:R1:W-:Y:S01]  /*d5f0*/  @!P6 STG.E.U8 desc[UR14][R24.64+0x70], R35 ;  /* 0x000070231800e986 */ /* 0x0003e2000c10110e */
[----:B------:R-:W-:-:S02]  /*d600*/  ISETP.LT.OR P6, PT, R41, 0x79, !P3 ;  /* 0x000000792900780c */ /* 0x000fc40005fc1670 */
        /* <DEDUP_REMOVED lines=8> */
[----:B------:R-:W-:Y:S02]  /*d690*/  F2FP.SATFINITE.E4M3.F32.PACK_AB_MERGE_C R167, RZ, R167, RZ ;  /* 0x000000a7ffa7723e */ /* 0x000fe400048070ff */
[----:B-1----:R-:W-:Y:S01]  /*d6a0*/  F2FP.SATFINITE.E4M3.F32.PACK_AB_MERGE_C R35, RZ, R168, RZ ;  /* 0x000000a8ff23723e */ /* 0x002fe200048070ff */
[----:B------:R-:W-:Y:S01]  /*d6b0*/  @!P1 STG.E.U8 desc[UR14][R26.64+0x70], R33 ;  /* 0x000070211a009986 */ /* 0x000fe2000c10110e */
[----:B------:R-:W-:-:S03]  /*d6c0*/  ISETP.GE.AND P1, PT, R42, 0x81, PT ;  /* 0x000000812a00780c */ /* 0x000fc60003f26270 */
[----:B------:R-:W-:Y:S01]  /*d6d0*/  @!P5 STG.E.U8 desc[UR14][R26.64+0x71], R169 ;  /* 0x000071a91a00d986 */ /* 0x000fe2000c10110e */
[C---:B------:R-:W-:Y:S02]  /*d6e0*/  ISETP.LT.OR P5, PT, R41.reuse, 0x79, !P2 ;  /* 0x000000792900780c */ /* 0x040fe400057a1670 */
[C---:B------:R-:W-:Y:S01]  /*d6f0*/  ISETP.LT.OR P2, PT, R41.reuse, 0x7a, !P2 ;  /* 0x0000007a2900780c */ /* 0x040fe20005741670 */
[----:B------:R-:W-:Y:S01]  /*d700*/  @!P6 STG.E.U8 desc[UR14][R24.64+0x78], R35 ;  /* 0x000078231800e986 */ /* 0x000fe2000c10110e */
[----:B------:R-:W-:Y:S01]  /*d710*/  ISETP.LT.OR P6, PT, R41, 0x1, !P1 ;  /* 0x000000012900780c */ /* 0x000fe20004fc1670 */
[----:B------:R-:W-:Y:S02]  /*d720*/  FMUL R165, R165, UR20 ;  /* 0x00000014a5a57c20 */ /* 0x000fe40008400000 */
[----:B------:R0:W-:Y:S01]  /*d730*/  @!P3 STG.E.U8 desc[UR14][R24.64+0x79], R167 ;  /* 0x000079a71800b986 */ /* 0x0001e2000c10110e */
[----:B------:R-:W-:Y:S01]  /*d740*/  ISETP.LT.OR P3, PT, R41, 0x2, !P1 ;  /* 0x000000022900780c */ /* 0x000fe20004f61670 */
[----:B------:R-:W-:Y:S01]  /*d750*/  FMUL R164, R164, UR20 ;  /* 0x00000014a4a47c20 */ /* 0x000fe20008400000 */
[----:B------:R-:W-:Y:S01]  /*d760*/  FMUL R163, R163, UR20 ;  /* 0x00000014a3a37c20 */ /* 0x000fe20008400000 */
[----:B------:R-:W-:Y:S01]  /*d770*/  F2FP.SATFINITE.E4M3.F32.PACK_AB_MERGE_C R37, RZ, R166, RZ ;  /* 0x000000a6ff25723e */ /* 0x000fe200048070ff */
[----:B------:R-:W-:Y:S01]  /*d780*/  FMUL R162, R162, UR20 ;  /* 0x00000014a2a27c20 */ /* 0x000fe20008400000 */
[----:B------:R-:W-:Y:S01]  /*d790*/  F2FP.SATFINITE.E4M3.F32.PACK_AB_MERGE_C R165, RZ, R165, RZ ;  /* 0x000000a5ffa5723e */ /* 0x000fe200048070ff */
[----:B------:R-:W-:Y:S01]  /*d7a0*/  FMUL R161, R161, UR20 ;  /* 0x00000014a1a17c20 */ /* 0x000fe20008400000 */
[----:B------:R-:W-:Y:S01]  /*d7b0*/  F2FP.SATFINITE.E4M3.F32.PACK_AB_MERGE_C R163, RZ, R163, RZ ;  /* 0x000000a3ffa3723e */ /* 0x000fe200048070ff */
[----:B------:R-:W-:Y:S01]  /*d7c0*/  FMUL R160, R160, UR20 ;  /* 0x00000014a0a07c20 */ /* 0x000fe20008400000 */
[----:B------:R-:W-:Y:S01]  /*d7d0*/  ISETP.GE.AND P0, PT, R42, 0x89, PT ;  /* 0x000000892a00780c */ /* 0x000fe20003f06270 */
[----:B------:R-:W-:Y:S01]  /*d7e0*/  FMUL R159, R159, UR20 ;  /* 0x000000149f9f7c20 */ /* 0x000fe20008400000 */
[----:B0-----:R-:W-:Y:S01]  /*d7f0*/  F2FP.SATFINITE.E4M3.F32.PACK_AB_MERGE_C R25, RZ, R164, RZ ;  /* 0x000000a4ff19723e */ /* 0x001fe200048070ff */
[----:B------:R-:W-:Y:S01]  /*d800*/  @!P5 STG.E.U8 desc[UR14][R26.64+0x78], R37 ;  /* 0x000078251a00d986 */ /* 0x000fe2000c10110e */
[----:B------:R-:W-:-:S03]  /*d810*/  ISETP.LT.OR P5, PT, R41, 0x1, !P0 ;  /* 0x000000012900780c */ /* 0x000fc600047a1670 */
[----:B------:R-:W-:Y:S04]  /*d820*/  @!P2 STG.E.U8 desc[UR14][R26.64+0x79], R165 ;  /* 0x000079a51a00a986 */ /* 0x000fe8000c10110e */
[----:B------:R0:W-:Y:S01]  /*d830*/  @!P6 STG.E.U8 desc[UR14][R28.64], R25 ;  /* 0x000000191c00e986 */ /* 0x0001e2000c10110e */
[----:B------:R-:W-:-:S03]  /*d840*/  ISETP.LT.OR P6, PT, R41, 0x2, !P0 ;  /* 0x000000022900780c */ /* 0x000fc600047c1670 */
[----:B------:R-:W-:Y:S01]  /*d850*/  @!P3 STG.E.U8 desc[UR14][R28.64+0x1], R163 ;  /* 0x000001a31c00b986 */ /* 0x000fe2000c10110e */
[C---:B------:R-:W-:Y:S02]  /*d860*/  ISETP.LT.OR P3, PT, R41.reuse, 0x9, !P1 ;  /* 0x000000092900780c */ /* 0x040fe40004f61670 */
[----:B------:R-:W-:Y:S01]  /*d870*/  ISETP.LT.OR P2, PT, R41, 0xa, !P1 ;  /* 0x0000000a2900780c */ /* 0x000fe20004f41670 */
[----:B------:R-:W-:Y:S01]  /*d880*/  FMUL R158, R158, UR20 ;  /* 0x000000149e9e7c20 */ /* 0x000fe20008400000 */
[----:B------:R-:W-:Y:S01]  /*d890*/  F2FP.SATFINITE.E4M3.F32.PACK_AB_MERGE_C R33, RZ, R162, RZ ;  /* 0x000000a2ff21723e */ /* 0x000fe200048070ff */
[----:B------:R-:W-:Y:S01]  /*d8a0*/  FMUL R157, R157, UR20 ;  /* 0x000000149d9d7c20 */ /* 0x000fe20008400000 */
[----:B------:R-:W-:Y:S01]  /*d8b0*/  F2FP.SATFINITE.E4M3.F32.PACK_AB_MERGE_C R161, RZ, R161, RZ ;  /* 0x000000a1ffa1723e */ /* 0x000fe200048070ff */
[----:B------:R-:W-:Y:S01]  /*d8c0*/  FMUL R156, R156, UR20 ;  /* 0x000000149c9c7c20 */ /* 0x000fe20008400000 */
[----:B0-----:R-:W-:Y:S01]  /*d8d0*/  F2FP.SATFINITE.E4M3.F32.PACK_AB_MERGE_C R25, RZ, R160, RZ ;  /* 0x000000a0ff19723e */ /* 0x001fe200048070ff */
[----:B------:R-:W-:Y:S01]  /*d8e0*/  @!P5 STG.E.U8 desc[UR14][R30.64], R33 ;  /* 0x000000211e00d986 */ /* 0x000fe2000c10110e */
[----:B------:R-:W-:-:S02]  /*d8f0*/  F2FP.SATFINITE.E4M3.F32.PACK_AB_MERGE_C R159, RZ, R159, RZ ;  /* 0x0000009fff9f723e */ /* 0x000fc400048070ff */
[C---:B------:R-:W-:Y:S01]  /*d900*/  ISETP.LT.OR P5, PT, R41.reuse, 0x9, !P0 ;  /* 0x000000092900780c */ /* 0x040fe200047a1670 */
[----:B------:R-:W-:Y:S01]  /*d910*/  @!P6 STG.E.U8 desc[UR14][R30.64+0x1], R161 ;  /* 0x000001a11e00e986 */ /* 0x000fe2000c10110e */
[----:B------:R-:W-:-:S03]  /*d920*/  ISETP.LT.OR P6, PT, R41, 0xa, !P0 ;  /* 0x0000000a2900780c */ /* 0x000fc600047c1670 */
[----:B------:R0:W-:Y:S01]  /*d930*/  @!P3 STG.E.U8 desc[UR14][R28.64+0x8], R25 ;  /* 0x000008191c00b986 */ /* 0x0001e2000c10110e */
[----:B------:R-:W-:-:S03]  /*d940*/  ISETP.LT.OR P3, PT, R41, 0x11, !P1 ;  /* 0x000000112900780c */ /* 0x000fc60004f61670 */
[----:B------:R-:W-:Y:S01]  /*d950*/  @!P2 STG.E.U8 desc[UR14][R28.64+0x9], R159 ;  /* 0x0000099f1c00a986 */ /* 0x000fe2000c10110e */
[----:B------:R-:W-:Y:S01]  /*d960*/  ISETP.LT.OR P2, PT, R41, 0x12, !P1 ;  /* 0x000000122900780c */ /* 0x000fe20004f41670 */
[----:B------:R-:W-:Y:S01]  /*d970*/  FMUL R155, R155, UR20 ;  /* 0x000000149b9b7c20 */ /* 0x000fe20008400000 */
[----:B------:R-:W-:Y:S01]  /*d980*/  F2FP.SATFINITE.E4M3.F32.PACK_AB_MERGE_C R27, RZ, R158, RZ ;  /* 0x0000009eff1b723e */ /* 0x000fe200048070ff */
[----:B------:R-:W-:Y:S01]  /*d990*/  FMUL R154, R154, UR20 ;  /* 0x000000149a9a7c20 */ /* 0x000fe20008400000 */
[----:B------:R-:W-:Y:S01]  /*d9a0*/  F2FP.SATFINITE.E4M3.F32.PACK_AB_MERGE_C R157, RZ, R157, RZ ;  /* 0x0000009dff9d723e */ /* 0x000fe200048070ff */
[----:B------:R-:W-:Y:S01]  /*d9b0*/  FMUL R153, R153, UR20 ;  /* 0x0000001499997c20 */ /* 0x000fe20008400000 */
        /* <DEDUP_REMOVED lines=25> */
[----:B------:R1:W-:Y:S01]  /*db50*/  @!P2 STG.E.U8 desc[UR14][R28.64+0x19], R23 ;  /* 0x000019171c00a986 */ /* 0x0003e2000c10110e */
        /* <DEDUP_REMOVED lines=11> */
[----:B------:R0:W-:Y:S01]  /*dc10*/  @!P6 STG.E.U8 desc[UR14][R30.64+0x19], R21 ;  /* 0x000019151e00e986 */ /* 0x0001e2000c10110e */
[----:B------:R-:W-:-:S03]  /*dc20*/  ISETP.LT.OR P6, PT, R41, 0x22, !P0 ;  /* 0x000000222900780c */ /* 0x000fc600047c1670 */
[----:B------:R-:W-:Y:S01]  /*dc30*/  @!P3 STG.E.U8 desc[UR14][R28.64+0x20], R25 ;  /* 0x000020191c00b986 */ /* 0x000fe2000c10110e */
[----:B------:R-:W-:-:S03]  /*dc40*/  ISETP.LT.OR P3, PT, R41, 0x29, !P1 ;  /* 0x000000292900780c */ /* 0x000fc60004f61670 */
[----:B------:R2:W-:Y:S01]  /*dc50*/  @!P2 STG.E.U8 desc[UR14][R28.64+0x21], R19 ;  /* 0x000021131c00a986 */ /* 0x0005e2000c10110e */
[----:B------:R-:W-:Y:S01]  /*dc60*/  ISETP.LT.OR P2, PT, R41, 0x2a, !P1 ;  /* 0x0000002a2900780c */ /* 0x000fe20004f41670 */
[----:B------:R-:W-:Y:S01]  /*dc70*/  FMUL R15, R15, UR20 ;  /* 0x000000140f0f7c20 */ /* 0x000fe20008400000 */
[----:B-1----:R-:W-:Y:S01]  /*dc80*/  F2FP.SATFINITE.E4M3.F32.PACK_AB_MERGE_C R23, RZ, R18, RZ ;  /* 0x00000012ff17723e */ /* 0x002fe200048070ff */
[----:B------:R-:W-:Y:S01]  /*dc90*/  FMUL R14, R14, UR20 ;  /* 0x000000140e0e7c20 */ /* 0x000fe20008400000 */
[----:B------:R-:W-:Y:S01]  /*dca0*/  F2FP.SATFINITE.E4M3.F32.PACK_AB_MERGE_C R17, RZ, R17, RZ ;  /* 0x00000011ff11723e */ /* 0x000fe200048070ff */
[----:B------:R-:W-:Y:S01]  /*dcb0*/  FMUL R13, R13, UR20 ;  /* 0x000000140d0d7c20 */ /* 0x000fe20008400000 */
[----:B0-----:R-:W-:Y:S01]  /*dcc0*/  F2FP.SATFINITE.E4M3.F32.PACK_AB_MERGE_C R21, RZ, R16, RZ ;  /* 0x00000010ff15723e */ /* 0x001fe200048070ff */
[----:B------:R-:W-:Y:S01]  /*dcd0*/  @!P5 STG.E.U8 desc[UR14][R30.64+0x20], R23 ;  /* 0x000020171e00d986 */ /* 0x000fe2000c10110e */
[----:B------:R-:W-:Y:S02]  /*dce0*/  F2FP.SATFINITE.E4M3.F32.PACK_AB_MERGE_C R15, RZ, R15, RZ ;  /* 0x0000000fff0f723e */ /* 0x000fe400048070ff */
[C---:B------:R-:W-:Y:S01]  /*dcf0*/  ISETP.LT.OR P5, PT, R41.reuse, 0x29, !P0 ;  /* 0x000000292900780c */ /* 0x040fe200047a1670 */
[----:B------:R-:W-:Y:S01]  /*dd00*/  @!P6 STG.E.U8 desc[UR14][R30.64+0x21], R17 ;  /* 0x000021111e00e986 */ /* 0x000fe2000c10110e */
[----:B------:R-:W-:-:S03]  /*dd10*/  ISETP.LT.OR P6, PT, R41, 0x2a, !P0 ;  /* 0x0000002a2900780c */ /* 0x000fc600047c1670 */
[----:B------:R-:W-:Y:S01]  /*dd20*/  @!P3 STG.E.U8 desc[UR14][R28.64+0x28], R21 ;  /* 0x000028151c00b986 */ /* 0x000fe2000c10110e */
[C---:B------:R-:W-:Y:S01]  /*dd30*/  ISETP.LT.OR P3, PT, R41.reuse, 0x31, !P1 ;  /* 0x000000312900780c */ /* 0x040fe20004f61670 */
[----:B------:R-:W-:Y:S02]  /*dd40*/  FMUL R12, R12, UR20 ;  /* 0x000000140c0c7c20 */ /* 0x000fe40008400000 */
[----:B------:R0:W-:Y:S01]  /*dd50*/  @!P2 STG.E.U8 desc[UR14][R28.64+0x29], R15 ;  /* 0x0000290f1c00a986 */ /* 0x0001e2000c10110e */
[----:B------:R-:W-:Y:S01]  /*dd60*/  ISETP.LT.OR P2, PT, R41, 0x32, !P1 ;  /* 0x000000322900780c */ /* 0x000fe20004f41670 */
[----:B------:R-:W-:Y:S01]  /*dd70*/  FMUL R11, R11, UR20 ;  /* 0x000000140b0b7c20 */ /* 0x000fe20008400000 */
[----:B--2---:R-:W-:Y:S01]  /*dd80*/  F2FP.SATFINITE.E4M3.F32.PACK_AB_MERGE_C R19, RZ, R14, RZ ;  /* 0x0000000eff13723e */ /* 0x004fe200048070ff */
[----:B------:R-:W2:Y:S01]  /*dd90*/  LDL.LU R222, [R1+0x18] ;  /* 0x0000180001de7983 */ /* 0x000ea20000300800 */
[----:B------:R-:W-:Y:S02]  /*dda0*/  F2FP.SATFINITE.E4M3.F32.PACK_AB_MERGE_C R13, RZ, R13, RZ ;  /* 0x0000000dff0d723e */ /* 0x000fe400048070ff */
[----:B------:R-:W-:Y:S01]  /*ddb0*/  F2FP.SATFINITE.E4M3.F32.PACK_AB_MERGE_C R11, RZ, R11, RZ ;  /* 0x0000000bff0b723e */ /* 0x000fe200048070ff */
[----:B------:R-:W-:Y:S01]  /*ddc0*/  @!P5 STG.E.U8 desc[UR14][R30.64+0x28], R19 ;  /* 0x000028131e00d986 */ /* 0x000fe2000c10110e */
[----:B0-----:R-:W-:-:S03]  /*ddd0*/  F2FP.SATFINITE.E4M3.F32.PACK_AB_MERGE_C R15, RZ, R12, RZ ;  /* 0x0000000cff0f723e */ /* 0x001fc600048070ff */
[----:B------:R0:W-:Y:S01]  /*dde0*/  @!P6 STG.E.U8 desc[UR14][R30.64+0x29], R13 ;  /* 0x0000290d1e00e986 */ /* 0x0001e2000c10110e */
[C---:B------:R-:W-:Y:S02]  /*ddf0*/  ISETP.LT.OR P5, PT, R41.reuse, 0x31, !P0 ;  /* 0x000000312900780c */ /* 0x040fe400047a1670 */
[C---:B------:R-:W-:Y:S01]  /*de00*/  ISETP.LT.OR P6, PT, R41.reuse, 0x32, !P0 ;  /* 0x000000322900780c */ /* 0x040fe200047c1670 */
[----:B------:R-:W-:Y:S01]  /*de10*/  @!P3 STG.E.U8 desc[UR14][R28.64+0x30], R15 ;  /* 0x0000300f1c00b986 */ /* 0x000fe2000c10110e */
[----:B------:R-:W-:Y:S01]  /*de20*/  ISETP.LT.OR P3, PT, R41, 0x39, !P1 ;  /* 0x000000392900780c */ /* 0x000fe20004f61670 */
[----:B------:R-:W-:Y:S01]  /*de30*/  FMUL R10, R10, UR20 ;  /* 0x000000140a0a7c20 */ /* 0x000fe20008400000 */
[----:B------:R-:W-:Y:S01]  /*de40*/  FMUL R9, R9, UR20 ;  /* 0x0000001409097c20 */ /* 0x000fe20008400000 */
[----:B------:R-:W2:Y:S01]  /*de50*/  LDL.LU R223, [R1+0x14] ;  /* 0x0000140001df7983 */ /* 0x000ea20000300800 */
[----:B------:R-:W-:-:S03]  /*de60*/  FMUL R8, R8, UR20 ;  /* 0x0000001408087c20 */ /* 0x000fc60008400000 */
[----:B------:R-:W2:Y:S01]  /*de70*/  LDL.LU R221, [R1+0x10] ;  /* 0x0000100001dd7983 */ /* 0x000ea20000300800 */
[----:B------:R-:W-:-:S03]  /*de80*/  F2FP.SATFINITE.E4M3.F32.PACK_AB_MERGE_C R17, RZ, R10, RZ ;  /* 0x0000000aff11723e */ /* 0x000fc600048070ff */
[----:B------:R-:W2:Y:S01]  /*de90*/  LDL.LU R220, [R1+0xc] ;  /* 0x00000c0001dc7983 */ /* 0x000ea20000300800 */
[----:B------:R-:W-:Y:S01]  /*dea0*/  F2FP.SATFINITE.E4M3.F32.PACK_AB_MERGE_C R9, RZ, R9, RZ ;  /* 0x00000009ff09723e */ /* 0x000fe200048070ff */
[----:B------:R-:W-:Y:S01]  /*deb0*/  FMUL R7, R7, UR20 ;  /* 0x0000001407077c20 */ /* 0x000fe20008400000 */
[----:B0-----:R-:W-:Y:S01]  /*dec0*/  F2FP.SATFINITE.E4M3.F32.PACK_AB_MERGE_C R13, RZ, R8, RZ ;  /* 0x00000008ff0d723e */ /* 0x001fe200048070ff */
[----:B------:R0:W-:Y:S01]  /*ded0*/  @!P2 STG.E.U8 desc[UR14][R28.64+0x31], R11 ;  /* 0x0000310b1c00a986 */ /* 0x0001e2000c10110e */
[----:B------:R-:W-:Y:S01]  /*dee0*/  ISETP.LT.OR P2, PT, R41, 0x3a, !P1 ;  /* 0x0000003a2900780c */ /* 0x000fe20004f41670 */
[----:B-----5:R-:W-:Y:S01]  /*def0*/  FMUL R2, R2, UR20 ;  /* 0x0000001402027c20 */ /* 0x020fe20008400000 */
[----:B------:R-:W-:Y:S01]  /*df00*/  F2FP.SATFINITE.E4M3.F32.PACK_AB_MERGE_C R7, RZ, R7, RZ ;  /* 0x00000007ff07723e */ /* 0x000fe200048070ff */
[----:B------:R-:W-:Y:S01]  /*df10*/  @!P5 STG.E.U8 desc[UR14][R30.64+0x30], R17 ;  /* 0x000030111e00d986 */ /* 0x000fe2000c10110e */
[----:B------:R-:W-:Y:S01]  /*df20*/  FMUL R3, R3, UR20 ;  /* 0x0000001403037c20 */ /* 0x000fe20008400000 */
[----:B------:R-:W-:Y:S01]  /*df30*/  FMUL R4, R4, UR20 ;  /* 0x0000001404047c20 */ /* 0x000fe20008400000 */
[C---:B------:R-:W-:Y:S01]  /*df40*/  ISETP.LT.OR P5, PT, R41.reuse, 0x39, !P0 ;  /* 0x000000392900780c */ /* 0x040fe200047a1670 */
[----:B------:R1:W-:Y:S01]  /*df50*/  @!P6 STG.E.U8 desc[UR14][R30.64+0x31], R9 ;  /* 0x000031091e00e986 */ /* 0x0003e2000c10110e */
[----:B------:R-:W-:Y:S01]  /*df60*/  ISETP.LT.OR P6, PT, R41, 0x3a, !P0 ;  /* 0x0000003a2900780c */ /* 0x000fe200047c1670 */
[----:B------:R-:W-:Y:S01]  /*df70*/  FMUL R6, R6, UR20 ;  /* 0x0000001406067c20 */ /* 0x000fe20008400000 */
[----:B------:R-:W-:Y:S01]  /*df80*/  FMUL R5, R5, UR20 ;  /* 0x0000001405057c20 */ /* 0x000fe20008400000 */
[----:B------:R3:W-:Y:S01]  /*df90*/  @!P3 STG.E.U8 desc[UR14][R28.64+0x38], R13 ;  /* 0x0000380d1c00b986 */ /* 0x0007e2000c10110e */
[----:B------:R-:W-:Y:S01]  /*dfa0*/  ISETP.LT.OR P3, PT, R41, 0x41, !P1 ;  /* 0x000000412900780c */ /* 0x000fe20004f61670 */
[----:B------:R-:W-:Y:S01]  /*dfb0*/  FMUL R0, R0, UR20 ;  /* 0x0000001400007c20 */ /* 0x000fe20008400000 */
[----:B0-----:R-:W-:Y:S01]  /*dfc0*/  F2FP.SATFINITE.E4M3.F32.PACK_AB_MERGE_C R11, RZ, R6, RZ ;  /* 0x00000006ff0b723e */ /* 0x001fe200048070ff */
[----:B------:R-:W2:Y:S01]  /*dfd0*/  LDL.LU R224, [R1+0x1c] ;  /* 0x00001c0001e07983 */ /* 0x000ea20000300800 */
[----:B------:R-:W-:-:S03]  /*dfe0*/  F2FP.SATFINITE.E4M3.F32.PACK_AB_MERGE_C R5, RZ, R5, RZ ;  /* 0x00000005ff05723e */ /* 0x000fc600048070ff */
[----:B------:R0:W-:Y:S01]  /*dff0*/  @!P2 STG.E.U8 desc[UR14][R28.64+0x39], R7 ;  /* 0x000039071c00a986 */ /* 0x0001e2000c10110e */
[----:B-1----:R-:W-:Y:S01]  /*e000*/  F2FP.SATFINITE.E4M3.F32.PACK_AB_MERGE_C R9, RZ, R4, RZ ;  /* 0x00000004ff09723e */ /* 0x002fe200048070ff */
[----:B------:R-:W-:Y:S01]  /*e010*/  FMUL R4, R226, UR20 ;  /* 0x00000014e2047c20 */ /* 0x000fe20008400000 */
[----:B------:R-:W-:Y:S01]  /*e020*/  ISETP.LT.OR P2, PT, R41, 0x42, !P1 ;  /* 0x000000422900780c */ /* 0x000fe20004f41670 */
[----:B------:R-:W-:Y:S01]  /*e030*/  @!P5 STG.E.U8 desc[UR14][R30.64+0x38], R11 ;  /* 0x0000380b1e00d986 */ /* 0x000fe2000c10110e */
[----:B---3--:R-:W-:Y:S01]  /*e040*/  F2FP.SATFINITE.E4M3.F32.PACK_AB_MERGE_C R13, RZ, R2, RZ ;  /* 0x00000002ff0d723e */ /* 0x008fe200048070ff */
[----:B----4-:R-:W-:Y:S01]  /*e050*/  FMUL R2, R225, UR20 ;  /* 0x00000014e1027c20 */ /* 0x010fe20008400000 */
[----:B------:R-:W-:Y:S01]  /*e060*/  ISETP.LT.OR P5, PT, R41, 0x41, !P0 ;  /* 0x000000412900780c */ /* 0x000fe200047a1670 */
[----:B------:R-:W3:Y:S01]  /*e070*/  LDL.LU R225, [R1+0x20] ;  /* 0x0000200001e17983 */ /* 0x000ee20000300800 */
[----:B0-----:R-:W-:Y:S01]  /*e080*/  F2FP.SATFINITE.E4M3.F32.PACK_AB_MERGE_C R7, RZ, R3, RZ ;  /* 0x00000003ff07723e */ /* 0x001fe200048070ff */
[----:B------:R-:W-:-:S02]  /*e090*/  FMUL R3, R227, UR20 ;  /* 0x00000014e3037c20 */ /* 0x000fc40008400000 */
[----:B------:R0:W-:Y:S01]  /*e0a0*/  @!P6 STG.E.U8 desc[UR14][R30.64+0x39], R5 ;  /* 0x000039051e00e986 */ /* 0x0001e2000c10110e */
[----:B------:R-:W-:-:S03]  /*e0b0*/  ISETP.LT.OR P6, PT, R41, 0x42, !P0 ;  /* 0x000000422900780c */ /* 0x000fc600047c1670 */
[----:B------:R-:W4:Y:S04]  /*e0c0*/  LDL.LU R227, [R1+0x24] ;  /* 0x0000240001e37983 */ /* 0x000f280000300800 */
[----:B------:R-:W4:Y:S04]  /*e0d0*/  LDL.LU R226, [R1+0x28] ;  /* 0x0000280001e27983 */ /* 0x000f280000300800 */
[----:B------:R-:W-:Y:S01]  /*e0e0*/  @!P3 STG.E.U8 desc[UR14][R28.64+0x40], R9 ;  /* 0x000040091c00b986 */ /* 0x000fe2000c10110e */
[C---:B------:R-:W-:Y:S02]  /*e0f0*/  ISETP.LT.OR P3, PT, R41.reuse, 0x49, !P1 ;  /* 0x000000492900780c */ /* 0x040fe40004f61670 */
[----:B0-----:R-:W-:Y:S01]  /*e100*/  F2FP.SATFINITE.E4M3.F32.PACK_AB_MERGE_C R5, RZ, R0, RZ ;  /* 0x00000000ff05723e */ /* 0x001fe200048070ff */
[----:B------:R0:W-:Y:S01]  /*e110*/  @!P2 STG.E.U8 desc[UR14][R28.64+0x41], R7 ;  /* 0x000041071c00a986 */ /* 0x0001e2000c10110e */
[----:B------:R-:W-:-:S03]  /*e120*/  ISETP.LT.OR P2, PT, R41, 0x4a, !P1 ;  /* 0x0000004a2900780c */ /* 0x000fc60004f41670 */
[----:B------:R-:W-:Y:S01]  /*e130*/  @!P5 STG.E.U8 desc[UR14][R30.64+0x40], R13 ;  /* 0x0000400d1e00d986 */ /* 0x000fe2000c10110e */
[----:B------:R-:W-:-:S03]  /*e140*/  ISETP.LT.OR P5, PT, R41, 0x49, !P0 ;  /* 0x000000492900780c */ /* 0x000fc600047a1670 */
[----:B------:R1:W-:Y:S01]  /*e150*/  @!P6 STG.E.U8 desc[UR14][R30.64+0x41], R5 ;  /* 0x000041051e00e986 */ /* 0x0003e2000c10110e */
[----:B0-----:R-:W-:Y:S02]  /*e160*/  F2FP.SATFINITE.E4M3.F32.PACK_AB_MERGE_C R7, RZ, R2, RZ ;  /* 0x00000002ff07723e */ /* 0x001fe400048070ff */
[----:B------:R-:W-:-:S03]  /*e170*/  ISETP.LT.OR P6, PT, R41, 0x4a, !P0 ;  /* 0x0000004a2900780c */ /* 0x000fc600047c1670 */
[----:B------:R0:W-:Y:S01]  /*e180*/  @!P3 STG.E.U8 desc[UR14][R28.64+0x48], R7 ;  /* 0x000048071c00b986 */ /* 0x0001e2000c10110e */
[----:B------:R-:W-:Y:S02]  /*e190*/  ISETP.LT.OR P3, PT, R41, 0x51, !P1 ;  /* 0x000000512900780c */ /* 0x000fe40004f61670 */
[----:B------:R-:W-:Y:S02]  /*e1a0*/  F2FP.SATFINITE.E4M3.F32.PACK_AB_MERGE_C R9, RZ, R3, RZ ;  /* 0x00000003ff09723e */ /* 0x000fe400048070ff */
[----:B------:R-:W-:-:S03]  /*e1b0*/  F2FP.SATFINITE.E4M3.F32.PACK_AB_MERGE_C R11, RZ, R4, RZ ;  /* 0x00000004ff0b723e */ /* 0x000fc600048070ff */
[----:B------:R0:W-:Y:S04]  /*e1c0*/  @!P2 STG.E.U8 desc[UR14][R28.64+0x49], R9 ;  /* 0x000049091c00a986 */ /* 0x0001e8000c10110e */
[----:B------:R-:W-:Y:S01]  /*e1d0*/  @!P5 STG.E.U8 desc[UR14][R30.64+0x48], R11 ;  /* 0x0000480b1e00d986 */ /* 0x000fe2000c10110e */
[----:B--2---:R-:W-:Y:S01]  /*e1e0*/  FMUL R2, R221, UR20 ;  /* 0x00000014dd027c20 */ /* 0x004fe20008400000 */
[----:B------:R-:W-:Y:S02]  /*e1f0*/  FMUL R0, R220, UR20 ;  /* 0x00000014dc007c20 */ /* 0x000fe40008400000 */
[----:B------:R-:W2:Y:S04]  /*e200*/  LDL.LU R220, [R1+0x2c] ;  /* 0x00002c0001dc7983 */ /* 0x000ea80000300800 */
[----:B------:R-:W2:Y:S01]  /*e210*/  LDL.LU R221, [R1+0x30] ;  /* 0x0000300001dd7983 */ /* 0x000ea20000300800 */
[----:B-1----:R-:W-:Y:S01]  /*e220*/  F2FP.SATFINITE.E4M3.F32.PACK_AB_MERGE_C R5, RZ, R0, RZ ;  /* 0x00000000ff05723e */ /* 0x002fe200048070ff */
[----:B------:R-:W-:Y:S01]  /*e230*/  FMUL R0, R222, UR20 ;  /* 0x00000014de007c20 */ /* 0x000fe20008400000 */
[----:B------:R-:W-:Y:S01]  /*e240*/  FMUL R3, R223, UR20 ;  /* 0x00000014df037c20 */ /* 0x000fe20008400000 */
[----:B0-----:R-:W-:Y:S01]  /*e250*/  F2FP.SATFINITE.E4M3.F32.PACK_AB_MERGE_C R7, RZ, R2, RZ ;  /* 0x00000002ff07723e */ /* 0x001fe200048070ff */
[----:B------:R-:W2:Y:S02]  /*e260*/  LDL.LU R223, [R1+0x34] ;  /* 0x0000340001df7983 */ /* 0x000ea40000300800 */
[----:B------:R-:W-:-:S02]  /*e270*/  F2FP.SATFINITE.E4M3.F32.PACK_AB_MERGE_C R13, RZ, R0, RZ ;  /* 0x00000000ff0d723e */ /* 0x000fc400048070ff */
[----:B------:R-:W2:Y:S01]  /*e280*/  LDL.LU R222, [R1+0x38] ;  /* 0x0000380001de7983 */ /* 0x000ea20000300800 */
[----:B------:R-:W-:Y:S01]  /*e290*/  F2FP.SATFINITE.E4M3.F32.PACK_AB_MERGE_C R9, RZ, R3, RZ ;  /* 0x00000003ff09723e */ /* 0x000fe200048070ff */
[----:B------:R-:W-:Y:S02]  /*e2a0*/  FMUL R2, R224, UR20 ;  /* 0x00000014e0027c20 */ /* 0x000fe40008400000 */
[----:B------:R-:W2:Y:S04]  /*e2b0*/  LDL.LU R224, [R1+0x3c] ;  /* 0x00003c0001e07983 */ /* 0x000ea80000300800 */
[----:B------:R-:W-:Y:S01]  /*e2c0*/  @!P6 STG.E.U8 desc[UR14][R30.64+0x49], R5 ;  /* 0x000049051e00e986 */ /* 0x000fe2000c10110e */
[----:B---3--:R-:W-:-:S03]  /*e2d0*/  FMUL R0, R225, UR20 ;  /* 0x00000014e1007c20 */ /* 0x008fc60008400000 */
[----:B------:R0:W-:Y:S04]  /*e2e0*/  @!P3 STG.E.U8 desc[UR14][R28.64+0x50], R7 ;  /* 0x000050071c00b986 */ /* 0x0001e8000c10110e */
[----:B------:R-:W3:Y:S01]  /*e2f0*/  LDL.LU R225, [R1+0x40] ;  /* 0x0000400001e17983 */ /* 0x000ee20000300800 */
[----:B----4-:R-:W-:-:S03]  /*e300*/  FMUL R3, R227, UR20 ;  /* 0x00000014e3037c20 */ /* 0x010fc60008400000 */
[----:B------:R-:W4:Y:S01]  /*e310*/  LDL.LU R227, [R1+0x44] ;  /* 0x0000440001e37983 */ /* 0x000f220000300800 */
[----:B0-----:R-:W-:Y:S01]  /*e320*/  F2FP.SATFINITE.E4M3.F32.PACK_AB_MERGE_C R7, RZ, R0, RZ ;  /* 0x00000000ff07723e */ /* 0x001fe200048070ff */
[----:B------:R-:W-:Y:S02]  /*e330*/  FMUL R0, R226, UR20 ;  /* 0x00000014e2007c20 */ /* 0x000fe40008400000 */
[----:B------:R-:W4:Y:S01]  /*e340*/  LDL.LU R226, [R1+0x48] ;  /* 0x0000480001e27983 */ /* 0x000f220000300800 */
[C---:B------:R-:W-:Y:S02]  /*e350*/  ISETP.LT.OR P2, PT, R41.reuse, 0x52, !P1 ;  /* 0x000000522900780c */ /* 0x040fe40004f41670 */
[C---:B------:R-:W-:Y:S01]  /*e360*/  ISETP.LT.OR P6, PT, R41.reuse, 0x52, !P0 ;  /* 0x000000522900780c */ /* 0x040fe200047c1670 */
[----:B------:R-:W4:Y:S01]  /*e370*/  LDL.LU R218, [R1+0x4c] ;  /* 0x00004c0001da7983 */ /* 0x000f220000300800 */
[----:B------:R-:W-:Y:S02]  /*e380*/  F2FP.SATFINITE.E4M3.F32.PACK_AB_MERGE_C R5, RZ, R2, RZ ;  /* 0x00000002ff05723e */ /* 0x000fe400048070ff */
[----:B------:R-:W-:-:S02]  /*e390*/  ISETP.LT.OR P5, PT, R41, 0x51, !P0 ;  /* 0x000000512900780c */ /* 0x000fc400047a1670 */
[----:B------:R-:W-:Y:S02]  /*e3a0*/  F2FP.SATFINITE.E4M3.F32.PACK_AB_MERGE_C R11, RZ, R0, RZ ;  /* 0x00000000ff0b723e */ /* 0x000fe400048070ff */
[----:B------:R-:W-:-:S03]  /*e3b0*/  ISETP.LT.OR P3, PT, R41, 0x59, !P1 ;  /* 0x000000592900780c */ /* 0x000fc60004f61670 */
[----:B------:R0:W-:Y:S01]  /*e3c0*/  @!P2 STG.E.U8 desc[UR14][R28.64+0x51], R9 ;  /* 0x000051091c00a986 */ /* 0x0001e2000c10110e */
[----:B------:R-:W-:-:S03]  /*e3d0*/  ISETP.LT.OR P2, PT, R41, 0x5a, !P1 ;  /* 0x0000005a2900780c */ /* 0x000fc60004f41670 */
[----:B------:R1:W-:Y:S01]  /*e3e0*/  @!P6 STG.E.U8 desc[UR14][R30.64+0x51], R5 ;  /* 0x000051051e00e986 */ /* 0x0003e2000c10110e */
[----:B------:R-:W-:-:S03]  /*e3f0*/  ISETP.LT.OR P6, PT, R41, 0x5a, !P0 ;  /* 0x0000005a2900780c */ /* 0x000fc600047c1670 */
[----:B------:R-:W-:Y:S01]  /*e400*/  @!P5 STG.E.U8 desc[UR14][R30.64+0x50], R13 ;  /* 0x0000500d1e00d986 */ /* 0x000fe2000c10110e */
[----:B0-----:R-:W-:-:S03]  /*e410*/  F2FP.SATFINITE.E4M3.F32.PACK_AB_MERGE_C R9, RZ, R3, RZ ;  /* 0x00000003ff09723e */ /* 0x001fc600048070ff */
[----:B------:R0:W-:Y:S04]  /*e420*/  @!P3 STG.E.U8 desc[UR14][R28.64+0x58], R7 ;  /* 0x000058071c00b986 */ /* 0x0001e8000c10110e */
[----:B------:R0:W-:Y:S01]  /*e430*/  @!P2 STG.E.U8 desc[UR14][R28.64+0x59], R9 ;  /* 0x000059091c00a986 */ /* 0x0001e2000c10110e */
[----:B--2---:R-:W-:-:S03]  /*e440*/  FMUL R0, R220, UR20 ;  /* 0x00000014dc007c20 */ /* 0x004fc60008400000 */
[----:B------:R-:W2:Y:S01]  /*e450*/  LDL.LU R220, [R1+0x50] ;  /* 0x0000500001dc7983 */ /* 0x000ea20000300800 */
[----:B------:R-:W-:-:S03]  /*e460*/  FMUL R2, R221, UR20 ;  /* 0x00000014dd027c20 */ /* 0x000fc60008400000 */
[----:B------:R-:W2:Y:S01]  /*e470*/  LDL.LU R221, [R1+0x54] ;  /* 0x0000540001dd7983 */ /* 0x000ea20000300800 */
[----:B-1----:R-:W-:Y:S01]  /*e480*/  F2FP.SATFINITE.E4M3.F32.PACK_AB_MERGE_C R5, RZ, R0, RZ ;  /* 0x00000000ff05723e */ /* 0x002fe200048070ff */
[----:B------:R-:W-:Y:S02]  /*e490*/  FMUL R3, R223, UR20 ;  /* 0x00000014df037c20 */ /* 0x000fe40008400000 */
[----:B------:R-:W2:Y:S01]  /*e4a0*/  LDL.LU R223, [R1+0x58] ;  /* 0x0000580001df7983 */ /* 0x000ea20000300800 */
[----:B0-----:R-:W-:Y:S01]  /*e4b0*/  F2FP.SATFINITE.E4M3.F32.PACK_AB_MERGE_C R7, RZ, R2, RZ ;  /* 0x00000002ff07723e */ /* 0x001fe200048070ff */
[----:B------:R-:W-:Y:S01]  /*e4c0*/  FMUL R4, R222, UR20 ;  /* 0x00000014de047c20 */ /* 0x000fe20008400000 */
[----:B------:R-:W-:Y:S01]  /*e4d0*/  F2FP.SATFINITE.E4M3.F32.PACK_AB_MERGE_C R9, RZ, R3, RZ ;  /* 0x00000003ff09723e */ /* 0x000fe200048070ff */
[----:B------:R-:W2:Y:S01]  /*e4e0*/  LDL.LU R222, [R1+0x5c] ;  /* 0x00005c0001de7983 */ /* 0x000ea20000300800 */
[----:B------:R-:W-:-:S03]  /*e4f0*/  FMUL R0, R224, UR20 ;  /* 0x00000014e0007c20 */ /* 0x000fc60008400000 */
[----:B------:R0:W-:Y:S04]  /*e500*/  @!P6 STG.E.U8 desc[UR14][R30.64+0x59], R5 ;  /* 0x000059051e00e986 */ /* 0x0001e8000c10110e */
[----:B------:R-:W2:Y:S01]  /*e510*/  LDL.LU R224, [R1+0x60] ;  /* 0x0000600001e07983 */ /* 0x000ea20000300800 */
[----:B0-----:R-:W-:Y:S01]  /*e520*/  F2FP.SATFINITE.E4M3.F32.PACK_AB_MERGE_C R5, RZ, R0, RZ ;  /* 0x00000000ff05723e */ /* 0x001fe200048070ff */
[----:B---3--:R-:W-:Y:S02]  /*e530*/  FMUL R2, R225, UR20 ;  /* 0x00000014e1027c20 */ /* 0x008fe40008400000 */
[----:B------:R-:W3:Y:S01]  /*e540*/  LDL.LU R225, [R1+0x64] ;  /* 0x0000640001e17983 */ /* 0x000ee20000300800 */
[----:B----4-:R-:W-:-:S03]  /*e550*/  FMUL R3, R227, UR20 ;  /* 0x00000014e3037c20 */ /* 0x010fc60008400000 */
[----:B------:R-:W4:Y:S01]  /*e560*/  LDL.LU R227, [R1+0x68] ;  /* 0x0000680001e37983 */ /* 0x000f220000300800 */
[----:B------:R-:W-:-:S03]  /*e570*/  FMUL R0, R226, UR20 ;  /* 0x00000014e2007c20 */ /* 0x000fc60008400000 */
[----:B------:R-:W4:Y:S01]  /*e580*/  LDL.LU R226, [R1+0x6c] ;  /* 0x00006c0001e27983 */ /* 0x000f220000300800 */
[C---:B------:R-:W-:Y:S02]  /*e590*/  ISETP.LT.OR P5, PT, R41.reuse, 0x59, !P0 ;  /* 0x000000592900780c */ /* 0x040fe400047a1670 */
[C---:B------:R-:W-:Y:S02]  /*e5a0*/  ISETP.LT.OR P2, PT, R41.reuse, 0x62, !P1 ;  /* 0x000000622900780c */ /* 0x040fe40004f41670 */
[C---:B------:R-:W-:Y:S02]  /*e5b0*/  ISETP.LT.OR P3, PT, R41.reuse, 0x61, !P1 ;  /* 0x000000612900780c */ /* 0x040fe40004f61670 */
[----:B------:R-:W-:-:S07]  /*e5c0*/  ISETP.LT.OR P6, PT, R41, 0x62, !P0 ;  /* 0x000000622900780c */ /* 0x000fce00047c1670 */
[----:B------:R-:W-:Y:S01]  /*e5d0*/  @!P5 STG.E.U8 desc[UR14][R30.64+0x58], R11 ;  /* 0x0000580b1e00d986 */ /* 0x000fe2000c10110e */
[----:B------:R-:W-:-:S03]  /*e5e0*/  ISETP.LT.OR P5, PT, R41, 0x61, !P0 ;  /* 0x000000612900780c */ /* 0x000fc600047a1670 */
[----:B------:R0:W-:Y:S01]  /*e5f0*/  @!P2 STG.E.U8 desc[UR14][R28.64+0x61], R9 ;  /* 0x000061091c00a986 */ /* 0x0001e2000c10110e */
[----:B------:R-:W-:-:S03]  /*e600*/  ISETP.LT.OR P2, PT, R41, 0x6a, !P1 ;  /* 0x0000006a2900780c */ /* 0x000fc60004f41670 */
[----:B------:R1:W-:Y:S01]  /*e610*/  @!P3 STG.E.U8 desc[UR14][R28.64+0x60], R7 ;  /* 0x000060071c00b986 */ /* 0x0003e2000c10110e */
[----:B------:R-:W-:Y:S02]  /*e620*/  ISETP.LT.OR P3, PT, R41, 0x69, !P1 ;  /* 0x000000692900780c */ /* 0x000fe40004f61670 */
[----:B------:R-:W-:Y:S01]  /*e630*/  F2FP.SATFINITE.E4M3.F32.PACK_AB_MERGE_C R13, RZ, R4, RZ ;  /* 0x00000004ff0d723e */ /* 0x000fe200048070ff */
[----:B------:R1:W-:Y:S01]  /*e640*/  @!P6 STG.E.U8 desc[UR14][R30.64+0x61], R5 ;  /* 0x000061051e00e986 */ /* 0x0003e2000c10110e */
[----:B0-----:R-:W-:-:S03]  /*e650*/  F2FP.SATFINITE.E4M3.F32.PACK_AB_MERGE_C R9, RZ, R3, RZ ;  /* 0x00000003ff09723e */ /* 0x001fc600048070ff */
[----:B------:R-:W-:Y:S01]  /*e660*/  @!P5 STG.E.U8 desc[UR14][R30.64+0x60], R13 ;  /* 0x0000600d1e00d986 */ /* 0x000fe2000c10110e */
[----:B-1----:R-:W-:-:S03]  /*e670*/  F2FP.SATFINITE.E4M3.F32.PACK_AB_MERGE_C R7, RZ, R2, RZ ;  /* 0x00000002ff07723e */ /* 0x002fc600048070ff */
[----:B------:R-:W-:Y:S01]  /*e680*/  @!P2 STG.E.U8 desc[UR14][R28.64+0x69], R9 ;  /* 0x000069091c00a986 */ /* 0x000fe2000c10110e */
[C---:B------:R-:W-:Y:S02]  /*e690*/  ISETP.LT.OR P5, PT, R41.reuse, 0x69, !P0 ;  /* 0x000000692900780c */ /* 0x040fe400047a1670 */
[C---:B------:R-:W-:Y:S01]  /*e6a0*/  ISETP.LT.OR P6, PT, R41.reuse, 0x6a, !P0 ;  /* 0x0000006a2900780c */ /* 0x040fe200047c1670 */
[----:B------:R0:W-:Y:S01]  /*e6b0*/  @!P3 STG.E.U8 desc[UR14][R28.64+0x68], R7 ;  /* 0x000068071c00b986 */ /* 0x0001e2000c10110e */
[C---:B------:R-:W-:Y:S01]  /*e6c0*/  ISETP.LT.OR P2, PT, R41.reuse, 0x72, !P1 ;  /* 0x000000722900780c */ /* 0x040fe20004f41670 */
[----:B------:R-:W-:Y:S01]  /*e6d0*/  FMUL R2, R218, UR20 ;  /* 0x00000014da027c20 */ /* 0x000fe20008400000 */
[----:B------:R-:W-:Y:S02]  /*e6e0*/  ISETP.LT.OR P3, PT, R41, 0x71, !P1 ;  /* 0x000000712900780c */ /* 0x000fe40004f61670 */
[----:B------:R-:W-:Y:S02]  /*e6f0*/  F2FP.SATFINITE.E4M3.F32.PACK_AB_MERGE_C R11, RZ, R0, RZ ;  /* 0x00000000ff0b723e */ /* 0x000fe400048070ff */
[----:B------:R-:W-:-:S03]  /*e700*/  F2FP.SATFINITE.E4M3.F32.PACK_AB_MERGE_C R5, RZ, R2, RZ ;  /* 0x00000002ff05723e */ /* 0x000fc600048070ff */
[----:B------:R-:W-:Y:S01]  /*e710*/  @!P5 STG.E.U8 desc[UR14][R30.64+0x68], R11 ;  /* 0x0000680b1e00d986 */ /* 0x000fe2000c10110e */
[----:B------:R-:W-:-:S03]  /*e720*/  ISETP.LT.OR P5, PT, R41, 0x71, !P0 ;  /* 0x000000712900780c */ /* 0x000fc600047a1670 */
[----:B------:R-:W-:Y:S01]  /*e730*/  @!P6 STG.E.U8 desc[UR14][R30.64+0x69], R5 ;  /* 0x000069051e00e986 */ /* 0x000fe2000c10110e */
[----:B------:R-:W-:Y:S01]  /*e740*/  ISETP.LT.OR P6, PT, R41, 0x72, !P0 ;  /* 0x000000722900780c */ /* 0x000fe200047c1670 */
[----:B--2---:R-:W-:Y:S01]  /*e750*/  FMUL R0, R220, UR20 ;  /* 0x00000014dc007c20 */ /* 0x004fe20008400000 */
[----:B------:R-:W-:-:S04]  /*e760*/  FMUL R3, R221, UR20 ;  /* 0x00000014dd037c20 */ /* 0x000fc80008400000 */
[----:B0-----:R-:W-:Y:S02]  /*e770*/  F2FP.SATFINITE.E4M3.F32.PACK_AB_MERGE_C R7, RZ, R0, RZ ;  /* 0x00000000ff07723e */ /* 0x001fe400048070ff */
[----:B------:R-:W-:Y:S01]  /*e780*/  F2FP.SATFINITE.E4M3.F32.PACK_AB_MERGE_C R9, RZ, R3, RZ ;  /* 0x00000003ff09723e */ /* 0x000fe200048070ff */
[----:B------:R-:W-:Y:S02]  /*e790*/  FMUL R0, R223, UR20 ;  /* 0x00000014df007c20 */ /* 0x000fe40008400000 */
[----:B------:R0:W-:Y:S01]  /*e7a0*/  @!P3 STG.E.U8 desc[UR14][R28.64+0x70], R7 ;  /* 0x000070071c00b986 */ /* 0x0001e2000c10110e */
[----:B------:R-:W-:-:S03]  /*e7b0*/  ISETP.LT.OR P3, PT, R41, 0x79, !P0 ;  /* 0x000000792900780c */ /* 0x000fc60004761670 */
[----:B------:R1:W-:Y:S01]  /*e7c0*/  @!P2 STG.E.U8 desc[UR14][R28.64+0x71], R9 ;  /* 0x000071091c00a986 */ /* 0x0003e2000c10110e */
[C---:B------:R-:W-:Y:S02]  /*e7d0*/  ISETP.LT.OR P2, PT, R41.reuse, 0x79, !P1 ;  /* 0x000000792900780c */ /* 0x040fe40004f41670 */
[C---:B------:R-:W-:Y:S02]  /*e7e0*/  ISETP.LT.OR P1, PT, R41.reuse, 0x7a, !P1 ;  /* 0x0000007a2900780c */ /* 0x040fe40004f21670 */
[----:B------:R-:W-:Y:S01]  /*e7f0*/  F2FP.SATFINITE.E4M3.F32.PACK_AB_MERGE_C R13, RZ, R0, RZ ;  /* 0x00000000ff0d723e */ /* 0x000fe200048070ff */
[----:B------:R-:W-:Y:S01]  /*e800*/  FMUL R0, R222, UR20 ;  /* 0x00000014de007c20 */ /* 0x000fe20008400000 */
[----:B------:R-:W-:Y:S01]  /*e810*/  ISETP.LT.OR P0, PT, R41, 0x7a, !P0 ;  /* 0x0000007a2900780c */ /* 0x000fe20004701670 */
[----:B------:R-:W-:-:S03]  /*e820*/  FMUL R2, R224, UR20 ;  /* 0x00000014e0027c20 */ /* 0x000fc60008400000 */
[----:B0-----:R-:W-:Y:S02]  /*e830*/  F2FP.SATFINITE.E4M3.F32.PACK_AB_MERGE_C R7, RZ, R0, RZ ;  /* 0x00000000ff07723e */ /* 0x001fe400048070ff */
[----:B-1----:R-:W-:Y:S01]  /*e840*/  F2FP.SATFINITE.E4M3.F32.PACK_AB_MERGE_C R9, RZ, R2, RZ ;  /* 0x00000002ff09723e */ /* 0x002fe200048070ff */
[----:B---3--:R-:W-:Y:S01]  /*e850*/  FMUL R3, R225, UR20 ;  /* 0x00000014e1037c20 */ /* 0x008fe20008400000 */
[----:B----4-:R-:W-:Y:S01]  /*e860*/  FMUL R4, R227, UR20 ;  /* 0x00000014e3047c20 */ /* 0x010fe20008400000 */
[----:B------:R-:W-:-:S03]  /*e870*/  FMUL R5, R226, UR20 ;  /* 0x00000014e2057c20 */ /* 0x000fc60008400000 */
[----:B------:R-:W-:Y:S02]  /*e880*/  F2FP.SATFINITE.E4M3.F32.PACK_AB_MERGE_C R3, RZ, R3, RZ ;  /* 0x00000003ff03723e */ /* 0x000fe400048070ff */
[----:B------:R-:W-:Y:S02]  /*e890*/  F2FP.SATFINITE.E4M3.F32.PACK_AB_MERGE_C R11, RZ, R4, RZ ;  /* 0x00000004ff0b723e */ /* 0x000fe400048070ff */
[----:B------:R-:W-:Y:S01]  /*e8a0*/  F2FP.SATFINITE.E4M3.F32.PACK_AB_MERGE_C R5, RZ, R5, RZ ;  /* 0x00000005ff05723e */ /* 0x000fe200048070ff */
[----:B------:R0:W-:Y:S04]  /*e8b0*/  @!P5 STG.E.U8 desc[UR14][R30.64+0x70], R13 ;  /* 0x0000700d1e00d986 */ /* 0x0001e8000c10110e */
[----:B------:R0:W-:Y:S04]  /*e8c0*/  @!P6 STG.E.U8 desc[UR14][R30.64+0x71], R7 ;  /* 0x000071071e00e986 */ /* 0x0001e8000c10110e */
[----:B------:R0:W-:Y:S04]  /*e8d0*/  @!P2 STG.E.U8 desc[UR14][R28.64+0x78], R9 ;  /* 0x000078091c00a986 */ /* 0x0001e8000c10110e */
[----:B------:R0:W-:Y:S04]  /*e8e0*/  @!P1 STG.E.U8 desc[UR14][R28.64+0x79], R3 ;  /* 0x000079031c009986 */ /* 0x0001e8000c10110e */
[----:B------:R0:W-:Y:S04]  /*e8f0*/  @!P3 STG.E.U8 desc[UR14][R30.64+0x78], R11 ;  /* 0x0000780b1e00b986 */ /* 0x0001e8000c10110e */
[----:B------:R0:W-:Y:S02]  /*e900*/  @!P0 STG.E.U8 desc[UR14][R30.64+0x79], R5 ;  /* 0x000079051e008986 */ /* 0x0001e4000c10110e */
.L_x_295:
[----:B------:R-:W-:Y:S05]  /*e910*/  BSYNC B0 ;  /* 0x0000000000007941 */ /* 0x000fea0003800000 */
.L_x_37:
[----:B0----5:R-:W2:Y:S04]  /*e920*/  LDL.LU R3, [R1+0x78] ;  /* 0x0000780001037983 */ /* 0x021ea80000300800 */
[----:B------:R-:W2:Y:S01]  /*e930*/  LDL.LU R2, [R1+0x7c] ;  /* 0x00007c0001027983 */ /* 0x000ea20000300800 */
[----:B------:R-:W-:Y:S01]  /*e940*/  ULDC UR6, c[0x0][0xc] ;  /* 0x0000030000067ab9 */ /* 0x000fe20000000800 */
[----:B------:R-:W-:Y:S01]  /*e950*/  ULDC UR7, c[0x0][0x10] ;  /* 0x0000040000077ab9 */ /* 0x000fe20000000800 */
[----:B------:R-:W2:Y:S01]  /*e960*/  LDC R5, c[0x0][0x14] ;  /* 0x00000500ff057b82 */ /* 0x000ea20000000800 */
[----:B------:R-:W-:Y:S01]  /*e970*/  UIMAD.WIDE.U32 UR6, UR6, UR7, URZ ;  /* 0x00000007060672a5 */ /* 0x000fe2000f8e003f */
[----:B------:R-:W-:Y:S01]  /*e980*/  PRMT R0, RZ, 0x7610, R0 ;  /* 0x00007610ff007816 */ /* 0x000fe20000000000 */
[----:B------:R-:W-:-:S04]  /*e990*/  UMOV UR12, 0xffffffff ;  /* 0xffffffff000c7882 */ /* 0x000fc80000000000 */
[----:B--2---:R-:W-:-:S04]  /*e9a0*/  IMAD.WIDE.U32 R2, R5, UR6, R2 ;  /* 0x0000000605027c25 */ /* 0x004fc8000f8e0002 */
[----:B------:R-:W-:Y:S01]  /*e9b0*/  IMAD R5, R5, UR7, RZ ;  /* 0x0000000705057c24 */ /* 0x000fe2000f8e02ff */
[----:B------:R-:W-:Y:S01]  /*e9c0*/  ULDC.64 UR6, c[0x0][0x650] ;  /* 0x0001940000067ab9 */ /* 0x000fe20000000a00 */
[----:B------:R-:W-:Y:S01]  /*e9d0*/  IMAD.MOV.U32 R19, RZ, RZ, R2 ;  /* 0x000000ffff137224 */ /* 0x000fe200078e0002 */
[----:B------:R-:W-:Y:S01]  /*e9e0*/  ISETP.GE.U32.AND P0, PT, R2, UR6, PT ;  /* 0x0000000602007c0c */ /* 0x000fe2000bf06070 */
[----:B------:R-:W-:Y:S02]  /*e9f0*/  IMAD.IADD R22, R3, 0x1, R5 ;  /* 0x0000000103167824 */ /* 0x000fe400078e0205 */
[----:B------:R-:W-:-:S03]  /*ea00*/  IMAD.MOV.U32 R2, RZ, RZ, -0x1 ;  /* 0xffffffffff027424 */ /* 0x000fc600078e00ff */
[----:B------:R0:W-:Y:S01]  /*ea10*/  STL [R1+0x78], R22 ;  /* 0x0000781601007387 */ /* 0x0001e20000100800 */
[----:B------:R-:W-:-:S03]  /*ea20*/  ISETP.GE.U32.AND.EX P0, PT, R22, UR7, PT, P0 ;  /* 0x0000000716007c0c */ /* 0x000fc6000bf06100 */
[----:B------:R0:W-:Y:S04]  /*ea30*/  STL [R1+0x7c], R19 ;  /* 0x00007c1301007387 */ /* 0x0001e80000100800 */
[----:B------:R0:W-:Y:S06]  /*ea40*/  STL [R1+0x80], R2 ;  /* 0x0000800201007387 */ /* 0x0001ec0000100800 */
[----:B------:R-:W-:Y:S05]  /*ea50*/  @P0 BRA `(.L_x_296) ;  /* 0x00000004006c0947 */ /* 0x000fea0003800000 */
[----:B------:R-:W2:Y:S01]  /*ea60*/  S2R R14, SR_CTAID.X ;  /* 0x00000000000e7919 */ /* 0x000ea20000002500 */
[----:B------:R-:W5:Y:S01]  /*ea70*/  LDC.64 R8, c[0x0][0x628] ;  /* 0x00018a00ff087b82 */ /* 0x000f620000000a00 */
[----:B------:R-:W-:Y:S01]  /*ea80*/  ULDC UR6, c[0x0][0x150] ;  /* 0x0000540000067ab9 */ /* 0x000fe20000000800 */
[----:B------:R-:W-:Y:S01]  /*ea90*/  IMAD.MOV.U32 R6, RZ, RZ, R19 ;  /* 0x000000ffff067224 */ /* 0x000fe200078e0013 */
[----:B------:R-:W0:Y:S01]  /*eaa0*/  S2R R16, SR_CTAID.Y ;  /* 0x0000000000107919 */ /* 0x000e220000002600 */
[----:B------:R-:W-:-:S04]  /*eab0*/  IMAD.MOV.U32 R7, RZ, RZ, R22 ;  /* 0x000000ffff077224 */ /* 0x000fc800078e0016 */
[----:B------:R-:W0:Y:S08]  /*eac0*/  LDC R17, c[0x0][0x144] ;  /* 0x00005100ff117b82 */ /* 0x000e300000000800 */
[----:B------:R-:W0:Y:S08]  /*ead0*/  LDC R10, c[0x0][0x630] ;  /* 0x00018c00ff0a7b82 */ /* 0x000e300000000800 */
[----:B------:R-:W0:Y:S01]  /*eae0*/  LDC.64 R12, c[0x0][0x620] ;  /* 0x00018800ff0c7b82 */ /* 0x000e220000000a00 */
[----:B-----5:R-:W-:-:S04]  /*eaf0*/  ISETP.NE.U32.AND P0, PT, R8, RZ, PT ;  /* 0x000000ff0800720c */ /* 0x020fc80003f05070 */
[----:B------:R-:W-:Y:S02]  /*eb00*/  ISETP.NE.AND.EX P0, PT, R9, RZ, PT, P0 ;  /* 0x000000ff0900720c */ /* 0x000fe40003f05300 */
[----:B--2---:R-:W-:-:S05]  /*eb10*/  I2FP.F32.U32 R0, R14 ;  /* 0x0000000e00007245 */ /* 0x004fca0000201000 */
[----:B------:R-:W-:-:S04]  /*eb20*/  FMUL R0, R0, UR6 ;  /* 0x0000000600007c20 */ /* 0x000fc80008400000 */
[----:B------:R2:W0:Y:S02]  /*eb30*/  F2I.U32.TRUNC.NTZ R15, R0 ;  /* 0x00000000000f7305 */ /* 0x000424000020f000 */
[----:B------:R-:W-:Y:S05]  /*eb40*/  @!P0 BRA `(.L_x_297) ;  /* 0x0000000000288947 */ /* 0x000fea0003800000 */
[----:B--2---:R-:W2:Y:S02]  /*eb50*/  LDC R0, c[0x0][0x634] ;  /* 0x00018d00ff007b82 */ /* 0x004ea40000000800 */
[----:B--2---:R-:W-:-:S05]  /*eb60*/  IADD3 R7, P0, R19, R0, RZ ;  /* 0x0000000013077210 */ /* 0x004fca0007f1e0ff */
[----:B------:R-:W-:-:S04]  /*eb70*/  IMAD.X R11, RZ, RZ, R22, P0 ;  /* 0x000000ffff0b7224 */ /* 0x000fc800000e0616 */
[----:B0-----:R-:W-:-:S04]  /*eb80*/  IMAD.WIDE.U32 R2, R11, R8, RZ ;  /* 0x000000080b027225 */ /* 0x001fc800078e00ff */
[----:B------:R-:W-:-:S04]  /*eb90*/  IMAD.WIDE.U32 R4, P0, R7, R9, R2 ;  /* 0x0000000907047225 */ /* 0x000fc80007800002 */
[----:B------:R-:W-:-:S04]  /*eba0*/  IMAD.WIDE.U32 R2, R7, R8, RZ ;  /* 0x0000000807027225 */ /* 0x000fc800078e00ff */
[----:B------:R-:W-:Y:S01]  /*ebb0*/  IMAD.X R7, RZ, RZ, RZ, P0 ;  /* 0x000000ffff077224 */ /* 0x000fe200000e06ff */
[----:B------:R-:W-:Y:S01]  /*ebc0*/  IADD3 RZ, P0, R3, R4, RZ ;  /* 0x0000000403ff7210 */ /* 0x000fe20007f1e0ff */
[----:B------:R-:W-:-:S04]  /*ebd0*/  IMAD.MOV.U32 R6, RZ, RZ, R5 ;  /* 0x000000ffff067224 */ /* 0x000fc800078e0005 */
[----:B------:R-:W-:-:S08]  /*ebe0*/  IMAD.WIDE.U32.X R6, R11, R9, R6, P0 ;  /* 0x000000090b067225 */ /* 0x000fd000000e0406 */
.L_x_297:
[-CC-:B01----:R-:W-:Y:S01]  /*ebf0*/  SHF.R.U64 R24, R6, R10.reuse, R7.reuse ;  /* 0x0000000a06187219 */ /* 0x183fe20000001207 */
[----:B------:R-:W0:Y:S01]  /*ec00*/  LDC.64 R20, c[0x0][0x640] ;  /* 0x00019000ff147b82 */ /* 0x000e220000000a00 */
[----:B--2---:R-:W-:Y:S01]  /*ec10*/  SHF.R.U32.HI R0, RZ, R10, R7 ;  /* 0x0000000aff007219 */ /* 0x004fe20000011607 */
[----:B------:R-:W-:Y:S01]  /*ec20*/  IMAD.MOV.U32 R2, RZ, RZ, R19 ;  /* 0x000000ffff027224 */ /* 0x000fe200078e0013 */
[----:B------:R-:W-:Y:S01]  /*ec30*/  IADD3 R5, P0, RZ, -R24, RZ ;  /* 0x80000018ff057210 */ /* 0x000fe20007f1e0ff */
[----:B------:R-:W-:Y:S01]  /*ec40*/  IMAD.MOV R15, RZ, RZ, -R15 ;  /* 0x000000ffff0f7224 */ /* 0x000fe200078e0a0f */
[----:B------:R-:W-:Y:S01]  /*ec50*/  ULDC UR6, c[0x0][0x154] ;  /* 0x0000550000067ab9 */ /* 0x000fe20000000800 */
[----:B------:R-:W-:Y:S02]  /*ec60*/  IMAD.MOV.U32 R7, RZ, RZ, 0x1 ;  /* 0x00000001ff077424 */ /* 0x000fe400078e00ff */
[----:B------:R-:W1:Y:S01]  /*ec70*/  LDC R4, c[0x0][0x618] ;  /* 0x00018600ff047b82 */ /* 0x000e620000000800 */
[----:B------:R-:W-:-:S02]  /*ec80*/  IMAD.X R3, RZ, RZ, ~R0, P0 ;  /* 0x000000ffff037224 */ /* 0x000fc400000e0e00 */
[----:B------:R-:W-:Y:S02]  /*ec90*/  IMAD R15, R17, R15, R14 ;  /* 0x0000000f110f7224 */ /* 0x000fe400078e020e */
[-C--:B------:R-:W-:Y:S02]  /*eca0*/  IMAD R0, R3, R12.reuse, RZ ;  /* 0x0000000c03007224 */ /* 0x080fe400078e02ff */
[----:B------:R-:W-:Y:S01]  /*ecb0*/  IMAD.MOV.U32 R3, RZ, RZ, R22 ;  /* 0x000000ffff037224 */ /* 0x000fe200078e0016 */
[----:B------:R-:W2:Y:S01]  /*ecc0*/  LDC R6, c[0x0][0x608] ;  /* 0x00018200ff067b82 */ /* 0x000ea20000000800 */
[----:B------:R-:W-:-:S04]  /*ecd0*/  IMAD.WIDE.U32 R2, R5, R12, R2 ;  /* 0x0000000c05027225 */ /* 0x000fc800078e0002 */
[----:B------:R-:W-:-:S03]  /*ece0*/  IMAD R5, R5, R13, R0 ;  /* 0x0000000d05057224 */ /* 0x000fc600078e0200 */
[----:B------:R-:W5:Y:S01]  /*ecf0*/  LDC R18, c[0x0][0x658] ;  /* 0x00019600ff127b82 */ /* 0x000f620000000800 */
[----:B------:R-:W-:Y:S01]  /*ed00*/  I2FP.F32.U32 R0, R16 ;  /* 0x0000001000007245 */ /* 0x000fe20000201000 */
[----:B------:R-:W-:Y:S01]  /*ed10*/  IMAD.IADD R3, R3, 0x1, R5 ;  /* 0x0000000103037824 */ /* 0x000fe200078e0205 */
[----:B0-----:R-:W-:Y:S01]  /*ed20*/  ISETP.NE.U32.AND P0, PT, R20, RZ, PT ;  /* 0x000000ff1400720c */ /* 0x001fe20003f05070 */
[----:B------:R-:W-:Y:S02]  /*ed30*/  IMAD.MOV.U32 R5, RZ, RZ, -0x1 ;  /* 0xffffffffff057424 */ /* 0x000fe400078e00ff */
[----:B------:R-:W-:Y:S02]  /*ed40*/  FMUL R0, R0, UR6 ;  /* 0x0000000600007c20 */ /* 0x000fe40008400000 */
[----:B------:R-:W0:Y:S01]  /*ed50*/  LDC R13, c[0x0][0x148] ;  /* 0x00005200ff0d7b82 */ /* 0x000e220000000800 */
[----:B-1----:R-:W-:Y:S01]  /*ed60*/  SHF.R.U64 R10, R2, R4, R3 ;  /* 0x00000004020a7219 */ /* 0x002fe20000001203 */
[----:B------:R1:W0:Y:S01]  /*ed70*/  F2I.U32.TRUNC.NTZ R12, R0 ;  /* 0x00000000000c7305 */ /* 0x000222000020f000 */
[----:B------:R-:W-:-:S02]  /*ed80*/  ISETP.NE.AND.EX P0, PT, R21, RZ, PT, P0 ;  /* 0x000000ff1500720c */ /* 0x000fc40003f05300 */
[----:B------:R-:W-:-:S03]  /*ed90*/  SHF.R.U32.HI R3, RZ, R4, R3 ;  /* 0x00000004ff037219 */ /* 0x000fc60000011603 */
[----:B------:R-:W0:Y:S01]  /*eda0*/  LDC R14, c[0x0][0x600] ;  /* 0x00018000ff0e7b82 */ /* 0x000e220000000800 */
[-CC-:B--2---:R-:W-:Y:S02]  /*edb0*/  SHF.R.U64 R8, R10, R6.reuse, R3.reuse ;  /* 0x000000060a087219 */ /* 0x184fe40000001203 */
[----:B------:R-:W-:-:S05]  /*edc0*/  SHF.R.U32.HI R3, RZ, R6, R3 ;  /* 0x00000006ff037219 */ /* 0x000fca0000011603 */
[----:B------:R-:W2:Y:S01]  /*edd0*/  LDC R19, c[0x0][0x648] ;  /* 0x00019200ff137b82 */ /* 0x000ea20000000800 */
[-CC-:B-----5:R-:W-:Y:S02]  /*ede0*/  SHF.R.U64 R11, R8, R18.reuse, R3.reuse ;  /* 0x00000012080b7219 */ /* 0x1a0fe40000001203 */
[-C--:B------:R-:W-:Y:S02]  /*edf0*/  SHF.L.U32 R5, R5, R18.reuse, RZ ;  /* 0x0000001205057219 */ /* 0x080fe400000006ff */
[-C--:B------:R-:W-:Y:S01]  /*ee00*/  SHF.R.U32.HI R3, RZ, R18.reuse, R3 ;  /* 0x00000012ff037219 */ /* 0x080fe20000011603 */
[----:B------:R-:W-:Y:S01]  /*ee10*/  IMAD.MOV.U32 R2, RZ, RZ, R11 ;  /* 0x000000ffff027224 */ /* 0x000fe200078e000b */
[----:B------:R-:W-:Y:S01]  /*ee20*/  SHF.L.U32 R40, R7, R18, RZ ;  /* 0x0000001207287219 */ /* 0x000fe200000006ff */
[----:B------:R-:W0:Y:S01]  /*ee30*/  LDC R22, c[0x0][0x638] ;  /* 0x00018e00ff167b82 */ /* 0x000e220000000800 */
[----:B------:R-:W-:-:S07]  /*ee40*/  LOP3.LUT R17, RZ, R5, RZ, 0x33, !PT ;  /* 0x00000005ff117212 */ /* 0x000fce00078e33ff */
[----:B------:R-:W0:Y:S01]  /*ee50*/  LDC R23, c[0x0][0x610] ;  /* 0x00018400ff177b82 */ /* 0x000e220000000800 */
[----:B-1----:R-:W-:Y:S05]  /*ee60*/  @!P0 BRA `(.L_x_298) ;  /* 0x0000000000288947 */ /* 0x002fea0003800000 */
        /* <DEDUP_REMOVED lines=10> */
.L_x_298:
[----:B--2---:R-:W-:Y:S01]  /*ef10*/  SHF.R.U64 R0, R2, R19, R3 ;  /* 0x0000001302007219 */ /* 0x004fe20000001203 */
[----:B0-----:R-:W-:Y:S01]  /*ef20*/  VIADD R3, R14, 0xffffffff ;  /* 0xffffffff0e037836 */ /* 0x001fe20000000000 */
[----:B------:R-:W-:Y:S01]  /*ef30*/  LOP3.LUT R5, R8, R17, RZ, 0xc0, !PT ;  /* 0x0000001108057212 */ /* 0x000fe200078ec0ff */
[----:B------:R-:W-:Y:S01]  /*ef40*/  IMAD.MOV R12, RZ, RZ, -R12 ;  /* 0x000000ffff0c7224 */ /* 0x000fe200078e0a0c */
[----:B------:R-:W-:Y:S01]  /*ef50*/  R2UR UR12, R24 ;  /* 0x00000000180c72ca */ /* 0x000fe200000e0000 */
[----:B------:R-:W-:Y:S01]  /*ef60*/  IMAD.MOV R2, RZ, RZ, -R0 ;  /* 0x000000ffff027224 */ /* 0x000fe200078e0a00 */
[----:B------:R-:W-:Y:S01]  /*ef70*/  LOP3.LUT R3, R10, R3, RZ, 0xc0, !PT ;  /* 0x000000030a037212 */ /* 0x000fe200078ec0ff */
[----:B------:R-:W-:Y:S02]  /*ef80*/  IMAD R40, R40, R0, R5 ;  /* 0x0000000028287224 */ /* 0x000fe400078e0205 */
[----:B------:R-:W-:Y:S02]  /*ef90*/  @P4 IMAD R15, R13, R12, R16 ;  /* 0x0000000c0d0f4224 */ /* 0x000fe400078e0210 */
[----:B------:R-:W-:-:S02]  /*efa0*/  IMAD R0, R2, R22, R11 ;  /* 0x0000001602007224 */ /* 0x000fc400078e020b */
[----:B------:R-:W-:Y:S02]  /*efb0*/  IMAD R40, R40, R23, R15 ;  /* 0x0000001728287224 */ /* 0x000fe400078e020f */
[----:B------:R-:W-:Y:S02]  /*efc0*/  IMAD R3, R0, R14, R3 ;  /* 0x0000000e00037224 */ /* 0x000fe400078e0203 */
[----:B------:R-:W-:-:S03]  /*efd0*/  IMAD.MOV.U32 R0, RZ, RZ, 0x1 ;  /* 0x00000001ff007424 */ /* 0x000fc600078e00ff */
[----:B------:R-:W-:Y:S02]  /*efe0*/  SEL R2, R3, R40, !P4 ;  /* 0x0000002803027207 */ /* 0x000fe40006000000 */
[----:B------:R-:W-:-:S03]  /*eff0*/  SEL R40, R40, R3, !P4 ;  /* 0x0000000328287207 */ /* 0x000fc60006000000 */
[----:B------:R2:W-:Y:S04]  /*f000*/  STL [R1+0x80], R2 ;  /* 0x0000800201007387 */ /* 0x0005e80000100800 */
.L_x_296:
[----:B------:R0:W-:Y:S01]  /*f010*/  STL [R1+0x84], R40 ;  /* 0x0000842801007387 */ /* 0x0001e20000100800 */
[----:B------:R-:W-:-:S13]  /*f020*/  LOP3.LUT P0, RZ, R0, 0xff, RZ, 0xc0, !PT ;  /* 0x000000ff00ff7812 */ /* 0x000fda000780c0ff */
[----:B0-----:R-:W-:Y:S05]  /*f030*/  @P0 BRA `(.L_x_299) ;  /* 0xffffff2000b40947 */ /* 0x001fea000383ffff */
[----:B------:R-:W-:Y:S05]  /*f040*/  EXIT ;  /* 0x000000000000794d */ /* 0x000fea0003800000 */
.L_x_7:
[----:B------:R-:W2:Y:S01]  /*f050*/  LDL R22, [R1+0x7c] ;  /* 0x00007c0001167983 */ /* 0x000ea20000100800 */
[----:B------:R-:W-:-:S03]  /*f060*/  ULDC.64 UR4, c[0x0][0x650] ;  /* 0x0001940000047ab9 */ /* 0x000fc60000000a00 */
[----:B0-----:R-:W3:Y:S01]  /*f070*/  LDL R23, [R1+0x78] ;  /* 0x0000780001177983 */ /* 0x001ee20000100800 */
[----:B------:R-:W-:Y:S01]  /*f080*/  PRMT R4, RZ, 0x7610, R4 ;  /* 0x00007610ff047816 */ /* 0x000fe20000000004 */
[----:B------:R-:W-:Y:S02]  /*f090*/  IMAD.MOV.U32 R5, RZ, RZ, -0x1 ;  /* 0xffffffffff057424 */ /* 0x000fe400078e00ff */
[----:B------:R-:W-:Y:S02]  /*f0a0*/  IMAD.MOV.U32 R7, RZ, RZ, -0x1 ;  /* 0xffffffffff077424 */ /* 0x000fe400078e00ff */
[----:B------:R-:W-:Y:S01]  /*f0b0*/  IMAD.MOV.U32 R6, RZ, RZ, -0x1 ;  /* 0xffffffffff067424 */ /* 0x000fe200078e00ff */
[----:B--2---:R-:W-:-:S04]  /*f0c0*/  ISETP.GE.U32.AND P0, PT, R22, UR4, PT ;  /* 0x0000000416007c0c */ /* 0x004fc8000bf06070 */
[----:B---3--:R-:W-:-:S13]  /*f0d0*/  ISETP.GE.U32.AND.EX P0, PT, R23, UR5, PT, P0 ;  /* 0x0000000517007c0c */ /* 0x008fda000bf06100 */
[----:B------:R-:W-:Y:S05]  /*f0e0*/  @P0 BRA `(.L_x_300) ;  /* 0x00000004002c0947 */ /* 0x000fea0003800000 */
[----:B------:R-:W0:Y:S01]  /*f0f0*/  LDC.64 R14, c[0x0][0x628] ;  /* 0x00018a00ff0e7b82 */ /* 0x000e220000000a00 */
[----:B------:R-:W-:Y:S02]  /*f100*/  IMAD.MOV.U32 R8, RZ, RZ, R22 ;  /* 0x000000ffff087224 */ /* 0x000fe400078e0016 */
[----:B------:R-:W-:-:S05]  /*f110*/  IMAD.MOV.U32 R9, RZ, RZ, R23 ;  /* 0x000000ffff097224 */ /* 0x000fca00078e0017 */
[----:B------:R-:W1:Y:S08]  /*f120*/  LDC R10, c[0x0][0x630] ;  /* 0x00018c00ff0a7b82 */ /* 0x000e700000000800 */
[----:B------:R-:W2:Y:S01]  /*f130*/  LDC.64 R16, c[0x0][0x620] ;  /* 0x00018800ff107b82 */ /* 0x000ea20000000a00 */
[----:B0-----:R-:W-:-:S04]  /*f140*/  ISETP.NE.U32.AND P0, PT, R14, RZ, PT ;  /* 0x000000ff0e00720c */ /* 0x001fc80003f05070 */
[----:B------:R-:W-:-:S13]  /*f150*/  ISETP.NE.AND.EX P0, PT, R15, RZ, PT, P0 ;  /* 0x000000ff0f00720c */ /* 0x000fda0003f05300 */
[----:B-12---:R-:W-:Y:S05]  /*f160*/  @!P0 BRA `(.L_x_301) ;  /* 0x0000000000288947 */ /* 0x006fea0003800000 */
[----:B------:R-:W0:Y:S02]  /*f170*/  LDC R4, c[0x0][0x634] ;  /* 0x00018d00ff047b82 */ /* 0x000e240000000800 */
[----:B0-----:R-:W-:-:S05]  /*f180*/  IADD3 R9, P0, R22, R4, RZ ;  /* 0x0000000416097210 */ /* 0x001fca0007f1e0ff */
        /* <DEDUP_REMOVED lines=8> */
.L_x_301:
[----:B------:R-:W0:Y:S01]  /*f210*/  LDC.64 R20, c[0x0][0x640] ;  /* 0x00019000ff147b82 */ /* 0x000e220000000a00 */
[-CC-:B------:R-:W-:Y:S02]  /*f220*/  SHF.R.U64 R14, R8, R10.reuse, R9.reuse ;  /* 0x0000000a080e7219 */ /* 0x180fe40000001209 */
[----:B------:R-:W-:Y:S02]  /*f230*/  SHF.R.U32.HI R4, RZ, R10, R9 ;  /* 0x0000000aff047219 */ /* 0x000fe40000011609 */
[----:B------:R-:W-:-:S03]  /*f240*/  IADD3 R7, P0, RZ, -R14, RZ ;  /* 0x8000000eff077210 */ /* 0x000fc60007f1e0ff */
[----:B------:R-:W1:Y:S02]  /*f250*/  LDC R8, c[0x0][0x618] ;  /* 0x00018600ff087b82 */ /* 0x000e640000000800 */
[----:B------:R-:W-:Y:S02]  /*f260*/  IMAD.X R5, RZ, RZ, ~R4, P0 ;  /* 0x000000ffff057224 */ /* 0x000fe400000e0e04 */
[----:B------:R-:W-:Y:S02]  /*f270*/  IMAD.MOV.U32 R4, RZ, RZ, R22 ;  /* 0x000000ffff047224 */ /* 0x000fe400078e0016 */
[-C--:B------:R-:W-:Y:S02]  /*f280*/  IMAD R6, R5, R16.reuse, RZ ;  /* 0x0000001005067224 */ /* 0x080fe400078e02ff */
[----:B------:R-:W2:Y:S01]  /*f290*/  LDC R18, c[0x0][0x608] ;  /* 0x00018200ff127b82 */ /* 0x000ea20000000800 */
[----:B------:R-:W-:Y:S02]  /*f2a0*/  IMAD.MOV.U32 R5, RZ, RZ, R23 ;  /* 0x000000ffff057224 */ /* 0x000fe400078e0017 */
[----:B------:R-:W-:-:S05]  /*f2b0*/  IMAD.WIDE.U32 R4, R7, R16, R4 ;  /* 0x0000001007047225 */ /* 0x000fca00078e0004 */
[----:B------:R-:W3:Y:S01]  /*f2c0*/  LDC R19, c[0x0][0x658] ;  /* 0x00019600ff137b82 */ /* 0x000ee20000000800 */
[----:B------:R-:W-:Y:S01]  /*f2d0*/  IMAD R7, R7, R17, R6 ;  /* 0x0000001107077224 */ /* 0x000fe200078e0206 */
[----:B0-----:R-:W-:Y:S01]  /*f2e0*/  ISETP.NE.U32.AND P0, PT, R20, RZ, PT ;  /* 0x000000ff1400720c */ /* 0x001fe20003f05070 */
[----:B------:R-:W-:Y:S02]  /*f2f0*/  IMAD.MOV.U32 R6, RZ, RZ, -0x1 ;  /* 0xffffffffff067424 */ /* 0x000fe400078e00ff */
[----:B------:R-:W-:Y:S01]  /*f300*/  IMAD.IADD R5, R5, 0x1, R7 ;  /* 0x0000000105057824 */ /* 0x000fe200078e0207 */
[----:B------:R-:W-:Y:S02]  /*f310*/  ISETP.NE.AND.EX P0, PT, R21, RZ, PT, P0 ;  /* 0x000000ff1500720c */ /* 0x000fe40003f05300 */
[----:B------:R-:W0:Y:S02]  /*f320*/  LDC R17, c[0x0][0x600] ;  /* 0x00018000ff117b82 */ /* 0x000e240000000800 */
[----:B-1----:R-:W-:-:S02]  /*f330*/  SHF.R.U64 R10, R4, R8, R5 ;  /* 0x00000008040a7219 */ /* 0x002fc40000001205 */
[----:B------:R-:W-:-:S04]  /*f340*/  SHF.R.U32.HI R5, RZ, R8, R5 ;  /* 0x00000008ff057219 */ /* 0x000fc80000011605 */
[----:B------:R-:W1:Y:S01]  /*f350*/  LDC R22, c[0x0][0x648] ;  /* 0x00019200ff167b82 */ /* 0x000e620000000800 */
[-CC-:B--2---:R-:W-:Y:S02]  /*f360*/  SHF.R.U64 R15, R10, R18.reuse, R5.reuse ;  /* 0x000000120a0f7219 */ /* 0x184fe40000001205 */
[----:B------:R-:W-:Y:S01]  /*f370*/  SHF.R.U32.HI R4, RZ, R18, R5 ;  /* 0x00000012ff047219 */ /* 0x000fe20000011605 */
[----:B------:R-:W-:-:S04]  /*f380*/  IMAD.MOV.U32 R18, RZ, RZ, 0x1 ;  /* 0x00000001ff127424 */ /* 0x000fc800078e00ff */
[----:B------:R-:W2:Y:S01]  /*f390*/  LDC R23, c[0x0][0x638] ;  /* 0x00018e00ff177b82 */ /* 0x000ea20000000800 */
[-CC-:B---3--:R-:W-:Y:S02]  /*f3a0*/  SHF.R.U64 R16, R15, R19.reuse, R4.reuse ;  /* 0x000000130f107219 */ /* 0x188fe40000001204 */
[-C--:B------:R-:W-:Y:S02]  /*f3b0*/  SHF.L.U32 R6, R6, R19.reuse, RZ ;  /* 0x0000001306067219 */ /* 0x080fe400000006ff */
[----:B------:R-:W-:Y:S01]  /*f3c0*/  SHF.R.U32.HI R5, RZ, R19, R4 ;  /* 0x00000013ff057219 */ /* 0x000fe20000011604 */
[----:B------:R-:W-:Y:S01]  /*f3d0*/  IMAD.MOV.U32 R4, RZ, RZ, R16 ;  /* 0x000000ffff047224 */ /* 0x000fe200078e0010 */
[----:B------:R-:W-:Y:S01]  /*f3e0*/  LOP3.LUT R24, RZ, R6, RZ, 0x33, !PT ;  /* 0x00000006ff187212 */ /* 0x000fe200078e33ff */
[----:B------:R-:W3:Y:S01]  /*f3f0*/  LDC R25, c[0x0][0x610] ;  /* 0x00018400ff197b82 */ /* 0x000ee20000000800 */
[----:B------:R-:W-:Y:S05]  /*f400*/  @!P0 BRA `(.L_x_302) ;  /* 0x0000000000288947 */ /* 0x000fea0003800000 */
        /* <DEDUP_REMOVED lines=10> */
.L_x_302:
[----:B-1----:R-:W-:Y:S01]  /*f4b0*/  SHF.R.U64 R4, R4, R22, R5 ;  /* 0x0000001604047219 */ /* 0x002fe20000001205 */
[----:B0-----:R-:W-:Y:S01]  /*f4c0*/  VIADD R7, R17, 0xffffffff ;  /* 0xffffffff11077836 */ /* 0x001fe20000000000 */
[----:B------:R-:W-:Y:S01]  /*f4d0*/  SHF.L.U32 R18, R18, R19, RZ ;  /* 0x0000001312127219 */ /* 0x000fe200000006ff */
[----:B------:R-:W-:Y:S01]  /*f4e0*/  @P4 IMAD R0, R11, R12, R2 ;  /* 0x0000000c0b004224 */ /* 0x000fe200078e0202 */
[----:B------:R-:W-:Y:S01]  /*f4f0*/  LOP3.LUT R3, R15, R24, RZ, 0xc0, !PT ;  /* 0x000000180f037212 */ /* 0x000fe200078ec0ff */
[----:B------:R-:W-:Y:S01]  /*f500*/  IMAD.MOV R5, RZ, RZ, -R4 ;  /* 0x000000ffff057224 */ /* 0x000fe200078e0a04 */
[----:B------:R-:W-:Y:S01]  /*f510*/  LOP3.LUT R7, R10, R7, RZ, 0xc0, !PT ;  /* 0x000000070a077212 */ /* 0x000fe200078ec0ff */
[----:B------:R-:W-:Y:S02]  /*f520*/  IMAD.MOV.U32 R6, RZ, RZ, R14 ;  /* 0x000000ffff067224 */ /* 0x000fe400078e000e */
[----:B------:R-:W-:Y:S02]  /*f530*/  IMAD R3, R18, R4, R3 ;  /* 0x0000000412037224 */ /* 0x000fe400078e0203 */
[----:B--2---:R-:W-:-:S02]  /*f540*/  IMAD R2, R5, R23, R16 ;  /* 0x0000001705027224 */ /* 0x004fc400078e0210 */
[----:B---3--:R-:W-:Y:S02]  /*f550*/  IMAD R0, R3, R25, R0 ;  /* 0x0000001903007224 */ /* 0x008fe400078e0200 */
[----:B------:R-:W-:Y:S02]  /*f560*/  IMAD R5, R2, R17, R7 ;  /* 0x0000001102057224 */ /* 0x000fe400078e0207 */
[----:B------:R-:W-:-:S03]  /*f570*/  IMAD.MOV.U32 R4, RZ, RZ, 0x1 ;  /* 0x00000001ff047424 */ /* 0x000fc600078e00ff */
[----:B------:R-:W-:Y:S02]  /*f580*/  SEL R7, R5, R0, !P4 ;  /* 0x0000000005077207 */ /* 0x000fe40006000000 */
[----:B------:R-:W-:-:S07]  /*f590*/  SEL R5, R0, R5, !P4 ;  /* 0x0000000500057207 */ /* 0x000fce0006000000 */
.L_x_300:
[----:B------:R-:W-:-:S08]  /*f5a0*/  NOP ;  /* 0x0000000000007918 */ /* 0x000fd00000000000 */
[----:B------:R-:W0:-:S00]  /*f5b0*/  USETMAXREG.DEALLOC.CTAPOOL 0x28 ;  /* 0x00000028000079c8 */ /* 0x000e0000080e0500 */
[----:B------:R-:W-:-:S13]  /*f5c0*/  ISETP.NE.AND P0, PT, RZ, UR8, PT ;  /* 0x00000008ff007c0c */ /* 0x000fda000bf05270 */
[----:B------:R-:W-:Y:S05]  /*f5d0*/  @P0 EXIT ;  /* 0x000000000000094d */ /* 0x000fea0003800000 */
[----:B0-----:R-:W-:Y:S01]  /*f5e0*/  LOP3.LUT P0, RZ, R4, 0xff, RZ, 0xc0, !PT ;  /* 0x000000ff04ff7812 */ /* 0x001fe2000780c0ff */
[----:B------:R-:W-:Y:S02]  /*f5f0*/  IMAD.MOV.U32 R9, RZ, RZ, 0x1 ;  /* 0x00000001ff097424 */ /* 0x000fe400078e00ff */
[----:B------:R-:W-:-:S10]  /*f600*/  IMAD.MOV.U32 R12, RZ, RZ, RZ ;  /* 0x000000ffff0c7224 */ /* 0x000fd400078e00ff */
[----:B------:R-:W-:Y:S05]  /*f610*/  @!P0 BRA `(.L_x_303) ;  /* 0x0000000c00608947 */ /* 0x000fea0003800000 */
[----:B------:R-:W0:Y:S01]  /*f620*/  S2R R0, SR_CgaCtaId ;  /* 0x0000000000007919 */ /* 0x000e220000008800 */
[----:B------:R-:W-:Y:S01]  /*f630*/  ULDC UR4, c[0x0][0x28c] ;  /* 0x0000a30000047ab9 */ /* 0x000fe20000000800 */
[----:B------:R-:W-:Y:S01]  /*f640*/  ULDC UR6, c[0x0][0x658] ;  /* 0x0001960000067ab9 */ /* 0x000fe20000000800 */
[----:B------:R-:W-:Y:S01]  /*f650*/  UIADD3 UR10, UR4, 0x7f, URZ ;  /* 0x0000007f040a7890 */ /* 0x000fe2000fffe03f */
[----:B------:R-:W-:Y:S01]  /*f660*/  BSSY B0, `(.L_x_303) ;  /* 0x00000d3000007945 */ /* 0x000fe20003800000 */
[----:B------:R-:W-:Y:S01]  /*f670*/  UMOV UR7, 0xffffffff ;  /* 0xffffffff00077882 */ /* 0x000fe20000000000 */
[----:B------:R-:W-:Y:S01]  /*f680*/  ULDC UR5, c[0x0][0x600] ;  /* 0x0001800000057ab9 */ /* 0x000fe20000000800 */
[----:B------:R-:W-:Y:S01]  /*f690*/  UMOV UR9, 0x1 ;  /* 0x0000000100097882 */ /* 0x000fe20000000000 */
[----:B------:R-:W-:Y:S01]  /*f6a0*/  USHF.L.U32 UR7, UR7, UR6, URZ ;  /* 0x0000000607077299 */ /* 0x000fe2000800063f */
[----:B------:R-:W-:Y:S01]  /*f6b0*/  IMAD.MOV.U32 R11, RZ, RZ, 0x1 ;  /* 0x00000001ff0b7424 */ /* 0x000fe200078e00ff */
[----:B------:R-:W-:Y:S01]  /*f6c0*/  UIADD3 UR4, UR5, -0x1, URZ ;  /* 0xffffffff05047890 */ /* 0x000fe2000fffe03f */
[----:B------:R-:W-:Y:S01]  /*f6d0*/  IMAD.MOV.U32 R9, RZ, RZ, 0x1 ;  /* 0x00000001ff097424 */ /* 0x000fe200078e00ff */
[----:B------:R-:W-:Y:S01]  /*f6e0*/  USHF.R.S32.HI UR11, URZ, 0x1f, UR10 ;  /* 0x0000001f3f0b7899 */ /* 0x000fe2000801140a */
[----:B------:R-:W-:Y:S01]  /*f6f0*/  IMAD.MOV.U32 R12, RZ, RZ, RZ ;  /* 0x000000ffff0c7224 */ /* 0x000fe200078e00ff */
[----:B------:R-:W-:Y:S01]  /*f700*/  ULDC UR8, c[0x0][0xc] ;  /* 0x0000030000087ab9 */ /* 0x000fe20000000800 */
[----:B------:R-:W-:-:S02]  /*f710*/  USHF.L.U32 UR5, UR9, UR6, URZ ;  /* 0x0000000609057299 */ /* 0x000fc4000800063f */
[----:B------:R-:W-:Y:S01]  /*f720*/  ULEA.HI UR11, UR11, UR10, URZ, 0x7 ;  /* 0x0000000a0b0b7291 */ /* 0x000fe2000f8f383f */
[----:B------:R-:W-:Y:S01]  /*f730*/  ULDC UR9, c[0x0][0x10] ;  /* 0x0000040000097ab9 */ /* 0x000fe20000000800 */
[----:B------:R-:W-:Y:S02]  /*f740*/  ULOP3.LUT UR6, URZ, UR7, URZ, 0x33, !UPT ;  /* 0x000000073f067292 */ /* 0x000fe4000f8e333f */
[----:B------:R-:W-:Y:S01]  /*f750*/  UIMAD.WIDE.U32 UR8, UR8, UR9, URZ ;  /* 0x00000009080872a5 */ /* 0x000fe2000f8e003f */
[----:B------:R-:W-:Y:S01]  /*f760*/  ULDC UR7, c[0x0][0x14] ;  /* 0x0000050000077ab9 */ /* 0x000fe20000000800 */
[----:B------:R-:W-:Y:S02]  /*f770*/  USHF.R.S32.HI UR20, URZ, 0x7, UR11 ;  /* 0x000000073f147899 */ /* 0x000fe4000801140b */
[----:B------:R-:W-:Y:S02]  /*f780*/  UIMAD.WIDE.U32 UR22, UR8, UR7, URZ ;  /* 0x00000007081672a5 */ /* 0x000fe4000f8e003f */
[----:B------:R-:W-:-:S02]  /*f790*/  UIMAD UR18, UR9, UR7, URZ ;  /* 0x00000007091272a4 */ /* 0x000fc4000f8e023f */
[----:B------:R-:W-:Y:S01]  /*f7a0*/  ULOP3.LUT UR26, UR13, 0x2, URZ, 0xfc, !UPT ;  /* 0x000000020d1a7892 */ /* 0x000fe2000f8efc3f */
[C---:B0-----:R-:W-:Y:S01]  /*f7b0*/  IMAD.SHL.U32 R8, R0.reuse, 0x40, RZ ;  /* 0x0000004000087824 */ /* 0x041fe200078e00ff */
[----:B------:R-:W-:Y:S01]  /*f7c0*/  UIADD3 UR18, UR23, UR18, URZ ;  /* 0x0000001217127290 */ /* 0x000fe2000fffe03f */
[----:B------:R-:W-:Y:S01]  /*f7d0*/  IMAD.SHL.U32 R0, R0, 0x2000, RZ ;  /* 0x0000200000007824 */ /* 0x000fe200078e00ff */
[----:B------:R-:W-:Y:S02]  /*f7e0*/  UIADD3 UR27, UR20, 0x1, URZ ;  /* 0x00000001141b7890 */ /* 0x000fe4000fffe03f */
[----:B------:R-:W-:Y:S01]  /*f7f0*/  LOP3.LUT R8, R8, 0x40, RZ, 0xc0, !PT ;  /* 0x0000004008087812 */ /* 0x000fe200078ec0ff */
[----:B------:R-:W-:Y:S01]  /*f800*/  ULDC.64 UR24, c[0x0][0x198] ;  /* 0x0000660000187ab9 */ /* 0x000fe20000000a00 */
[----:B------:R-:W-:-:S08]  /*f810*/  LOP3.LUT R0, R0, 0x2000, RZ, 0xc0, !PT ;  /* 0x0000200000007812 */ /* 0x000fd000078ec0ff */
.L_x_314:
[----:B------:R-:W-:-:S03]  /*f820*/  UMOV UR7, 0xffffffff ;  /* 0xffffffff00077882 */ /* 0x000fc60000000000 */
[----:B------:R-:W-:Y:S05]  /*f830*/  BRA.DIV UR7, `(.L_x_304) ;  /* 0x0000000e07f87947 */ /* 0x000fea000b800000 */
[----:B------:R-:W-:-:S13]  /*f840*/  ELECT P0, URZ, PT ;  /* 0x00000000003f782f */ /* 0x000fda0003800000 */
.L_x_326:
[----:B------:R-:W0:Y:S01]  /*f850*/  LDC R2, c[0x0][0x28c] ;  /* 0x0000a300ff027b82 */ /* 0x000e220000000800 */
[----:B------:R-:W-:Y:S01]  /*f860*/  BSSY B1, `(.L_x_305) ;  /* 0x000003a000017945 */ /* 0x000fe20003800000 */
[----:B0-----:R-:W-:-:S13]  /*f870*/  ISETP.LT.OR P0, PT, R2, 0x1, !P0 ;  /* 0x000000010200780c */ /* 0x001fda0004701670 */
[----:B------:R-:W-:Y:S05]  /*f880*/  @P0 BRA `(.L_x_306) ;  /* 0x0000000000dc0947 */ /* 0x000fea0003800000 */
[----:B------:R-:W-:Y:S02]  /*f890*/  IMAD R7, R7, 0x80, R8 ;  /* 0x0000008007077824 */ /* 0x000fe400078e0208 */
[----:B------:R-:W-:Y:S02]  /*f8a0*/  IMAD.SHL.U32 R10, R5, 0x100, RZ ;  /* 0x00000100050a7824 */ /* 0x000fe400078e00ff */
[----:B------:R-:W-:Y:S02]  /*f8b0*/  IMAD.MOV.U32 R15, RZ, RZ, RZ ;  /* 0x000000ffff0f7224 */ /* 0x000fe400078e00ff */
[----:B------:R-:W-:Y:S02]  /*f8c0*/  IMAD.U32 R16, RZ, RZ, UR27 ;  /* 0x0000001bff107e24 */ /* 0x000fe4000f8e00ff */
[----:B------:R-:W-:Y:S02]  /*f8d0*/  IMAD.MOV.U32 R2, RZ, RZ, R9 ;  /* 0x000000ffff027224 */ /* 0x000fe400078e0009 */
[----:B------:R-:W-:-:S07]  /*f8e0*/  IMAD.MOV.U32 R3, RZ, RZ, R12 ;  /* 0x000000ffff037224 */ /* 0x000fce00078e000c */
.L_x_309:
[----:B------:R-:W0:Y:S01]  /*f8f0*/  S2R R5, SR_CgaCtaId ;  /* 0x0000000000057919 */ /* 0x000e220000008800 */
[----:B------:R-:W-:Y:S01]  /*f900*/  MOV R4, 0x400 ;  /* 0x0000040000047802 */ /* 0x000fe20000000f00 */
[----:B------:R-:W1:Y:S03]  /*f910*/  S2R R17, SR_TID.X ;  /* 0x0000000000117919 */ /* 0x000e660000002100 */
[----:B0-----:R-:W-:Y:S02]  /*f920*/  LEA R14, R5, R4, 0x18 ;  /* 0x00000004050e7211 */ /* 0x001fe400078ec0ff */
[----:B------:R-:W-:Y:S02]  /*f930*/  SHF.L.U32 R4, R2, 0x1f, RZ ;  /* 0x0000001f02047819 */ /* 0x000fe400000006ff */
[----:B-1----:R-:W-:Y:S01]  /*f940*/  LOP3.LUT P1, RZ, R17, 0x7f, RZ, 0xc0, !PT ;  /* 0x0000007f11ff7812 */ /* 0x002fe2000782c0ff */
[----:B------:R-:W-:-:S04]  /*f950*/  IMAD R13, R3, 0x8, R14 ;  /* 0x00000008030d7824 */ /* 0x000fc800078e020e */
[----:B------:R-:W0:Y:S08]  /*f960*/  SYNCS.PHASECHK.TRANS64.TRYWAIT P0, [R13+URZ+0x28], R4 ;  /* 0x000028040d0075a7 */ /* 0x000e30000800017f */
[----:B------:R-:W1:Y:S01]  /*f970*/  @!P1 LDC R5, c[0x0][0x500] ;  /* 0x00014000ff059b82 */ /* 0x000e620000000800 */
[----:B0-----:R-:W-:Y:S05]  /*f980*/  @!P0 BRA `(.L_x_307) ;  /* 0x0000000c00c48947 */ /* 0x001fea0003800000 */
.L_x_327:
[----:B------:R-:W-:Y:S01]  /*f990*/  UPRMT UR7, UR26, 0x9910, URZ ;  /* 0x000099101a077896 */ /* 0x000fe2000800003f */
[----:B-1----:R1:W-:Y:S03]  /*f9a0*/  @!P1 SYNCS.ARRIVE.TRANS64 RZ, [R13+URZ], R5 ;  /* 0x000000050dff99a7 */ /* 0x0023e6000800003f */
[----:B------:R-:W-:-:S06]  /*f9b0*/  UISETP.NE.AND UP0, UPT, UR7, 0x2, UPT ;  /* 0x000000020700788c */ /* 0x000fcc000bf05270 */
[----:B------:R-:W-:-:S13]  /*f9c0*/  PLOP3.LUT P0, PT, PT, PT, UP0, 0x80, 0x0 ;  /* 0x000000000000781c */ /* 0x000fda0003f0f008 */
[----:B-1----:R-:W-:Y:S05]  /*f9d0*/  @P0 BRA `(.L_x_308) ;  /* 0x0000000000040947 */ /* 0x002fea0003800000 */
[----:B------:R-:W-:Y:S01]  /*f9e0*/  BPT.TRAP 0x1 ;  /* 0x000000040000795c */ /* 0x000fe20000300000 */
.L_x_308:
[C---:B0-----:R-:W-:Y:S01]  /*f9f0*/  IMAD R4, R3.reuse, 0x8000, R14 ;  /* 0x0000800003047824 */ /* 0x041fe200078e020e */
[----:B------:R-:W-:Y:S01]  /*fa00*/  R2UR UR19, R14 ;  /* 0x000000000e1372ca */ /* 0x000fe200000e0000 */
[----:B------:R-:W-:Y:S01]  /*fa10*/  IMAD R5, R3, 0x4000, R0 ;  /* 0x0000400003057824 */ /* 0x000fe200078e0200 */
[----:B------:R-:W-:Y:S01]  /*fa20*/  R2UR UR9, R13 ;  /* 0x000000000d0972ca */ /* 0x000fe200000e0000 */
[----:B------:R-:W-:Y:S01]  /*fa30*/  VIADD R16, R16, 0xffffffff ;  /* 0xffffffff10107836 */ /* 0x000fe20000000000 */
[----:B------:R-:W-:Y:S01]  /*fa40*/  R2UR UR7, R4 ;  /* 0x00000000040772ca */ /* 0x000fe200000e0000 */
[----:B------:R-:W-:Y:S01]  /*fa50*/  UIADD3 UR14, UP0, UR24, 0xf0, URZ ;  /* 0x000000f0180e7890 */ /* 0x000fe2000ff1e03f */
[----:B------:R-:W-:Y:S01]  /*fa60*/  R2UR UR8, R5 ;  /* 0x00000000050872ca */ /* 0x000fe200000e0000 */
[----:B------:R-:W-:Y:S01]  /*fa70*/  UIADD3 UR28, UP1, UR24, 0x1f0, URZ ;  /* 0x000001f0181c7890 */ /* 0x000fe2000ff3e03f */
[----:B------:R-:W-:Y:S01]  /*fa80*/  R2UR UR11, R10 ;  /* 0x000000000a0b72ca */ /* 0x000fe200000e0000 */
[----:B------:R-:W-:Y:S01]  /*fa90*/  UIADD3.X UR15, URZ, UR25, URZ, UP0, !UPT ;  /* 0x000000193f0f7290 */ /* 0x000fe200087fe43f */
[----:B------:R-:W-:Y:S01]  /*faa0*/  R2UR UR10, R15 ;  /* 0x000000000f0a72ca */ /* 0x000fe200000e0000 */
[----:B------:R-:W-:Y:S01]  /*fab0*/  VIADD R3, R3, 0x1 ;  /* 0x0000000103037836 */ /* 0x000fe20000000000 */
[----:B------:R-:W-:Y:S01]  /*fac0*/  R2UR UR12, R6 ;  /* 0x00000000060c72ca */ /* 0x000fe200000e0000 */
[----:B------:R-:W-:Y:S01]  /*fad0*/  UIADD3.X UR29, URZ, UR25, URZ, UP1, !UPT ;  /* 0x000000193f1d7290 */ /* 0x000fe20008ffe43f */
[----:B------:R-:W-:Y:S01]  /*fae0*/  R2UR UR21, R7 ;  /* 0x00000000071572ca */ /* 0x000fe200000e0000 */
[----:B------:R-:W-:Y:S01]  /*faf0*/  UMOV UR16, 0x0 ;  /* 0x0000000000107882 */ /* 0x000fe20000000000 */
[----:B------:R-:W-:Y:S01]  /*fb00*/  ISETP.GT.AND P1, PT, R16, 0x1, PT ;  /* 0x000000011000780c */ /* 0x000fe20003f24270 */
[----:B------:R-:W-:Y:S01]  /*fb10*/  UIADD3 UR7, UR7, 0x100, URZ ;  /* 0x0000010007077890 */ /* 0x000fe2000fffe03f */
[----:B------:R-:W-:Y:S01]  /*fb20*/  ISETP.NE.AND P0, PT, R3, 0x5, PT ;  /* 0x000000050300780c */ /* 0x000fe20003f05270 */
[----:B------:R-:W-:Y:S01]  /*fb30*/  UIADD3 UR19, UR19, 0x28100, UR8 ;  /* 0x0002810013137890 */ /* 0x000fe2000fffe008 */
[----:B------:R-:W-:Y:S01]  /*fb40*/  VIADD R15, R15, 0x80 ;  /* 0x000000800f0f7836 */ /* 0x000fe20000000000 */
[----:B------:R-:W-:Y:S01]  /*fb50*/  UMOV UR17, 0x10000000 ;  /* 0x1000000000117882 */ /* 0x000fe20000000000 */
[----:B------:R-:W-:Y:S01]  /*fb60*/  UMOV UR30, 0x30000 ;  /* 0x00030000001e7882 */ /* 0x000fe20000000000 */
[----:B------:R-:W-:Y:S01]  /*fb70*/  SEL R5, RZ, 0x1, P0 ;  /* 0x00000001ff057807 */ /* 0x000fe20000000000 */
[----:B------:R-:W-:Y:S01]  /*fb80*/  UMOV UR8, UR7 ;  /* 0x0000000700087c82 */ /* 0x000fe20008000000 */
[----:B------:R-:W-:Y:S01]  /*fb90*/  SEL R3, R3, RZ, P0 ;  /* 0x000000ff03037207 */ /* 0x000fe20000000000 */
[----:B------:R0:W-:Y:S01]  /*fba0*/  UTMALDG.3D [UR8], [UR14], desc[UR16] ;  /* 0x000010080e0075b4 */ /* 0x0001e20008011000 */
[----:B------:R-:W-:Y:S01]  /*fbb0*/  LOP3.LUT R2, R2, R5, RZ, 0x3c, !PT ;  /* 0x0000000502027212 */ /* 0x000fe200078e3cff */
[----:B0-----:R-:W-:Y:S01]  /*fbc0*/  UMOV UR11, UR21 ;  /* 0x00000015000b7c82 */ /* 0x001fe20008000000 */
[----:B------:R-:W-:-:S02]  /*fbd0*/  UMOV UR8, UR19 ;  /* 0x0000001300087c82 */ /* 0x000fc40008000000 */
[----:B------:R0:W-:Y:S02]  /*fbe0*/  UTMALDG.3D.MULTICAST [UR8], [UR28], UR30, desc[UR16] ;  /* 0x000010081c0073b4 */ /* 0x0001e4000801181e */
[----:B0-----:R-:W-:Y:S05]  /*fbf0*/  @P1 BRA `(.L_x_309) ;  /* 0xfffffffc003c1947 */ /* 0x001fea000383ffff */
.L_x_306:
[----:B------:R-:W-:Y:S05]  /*fc00*/  BSYNC B1 ;  /* 0x0000000000017941 */ /* 0x000fea0003800000 */
.L_x_305:
[----:B------:R-:W2:Y:S01]  /*fc10*/  LDL.LU R17, [R1+0x78] ;  /* 0x0000780001117983 */ /* 0x000ea20000300800 */
[----:B------:R-:W-:Y:S01]  /*fc20*/  LOP3.LUT P1, RZ, R11, 0xff, RZ, 0xc0, !PT ;  /* 0x000000ff0bff7812 */ /* 0x000fe2000782c0ff */
[----:B------:R-:W-:Y:S01]  /*fc30*/  VIADD R5, R12, UR20 ;  /* 0x000000140c057c36 */ /* 0x000fe20008000000 */
[----:B------:R-:W-:Y:S01]  /*fc40*/  ULDC.64 UR8, c[0x0][0x650] ;  /* 0x0001940000087ab9 */ /* 0x000fe20000000a00 */
[----:B------:R-:W3:Y:S01]  /*fc50*/  LDL.LU R14, [R1+0x7c] ;  /* 0x00007c00010e7983 */ /* 0x000ee20000300800 */
[----:B------:R-:W-:Y:S01]  /*fc60*/  IMAD.U32 R6, RZ, RZ, UR20 ;  /* 0x00000014ff067e24 */ /* 0x000fe2000f8e00ff */
[----:B------:R-:W-:Y:S01]  /*fc70*/  UISETP.GE.U32.AND UP0, UPT, UR20, 0x5, UPT ;  /* 0x000000051400788c */ /* 0x000fe2000bf06070 */
[----:B------:R-:W-:Y:S01]  /*fc80*/  ISETP.GT.U32.AND P0, PT, R5, 0x4, PT ;  /* 0x000000040500780c */ /* 0x000fe20003f04070 */
[----:B------:R-:W-:Y:S01]  /*fc90*/  BSSY B1, `(.L_x_310) ;  /* 0x000006d000017945 */ /* 0x000fe20003800000 */
[----:B------:R-:W-:Y:S01]  /*fca0*/  IMAD.MOV.U32 R7, RZ, RZ, -0x1 ;  /* 0xffffffffff077424 */ /* 0x000fe200078e00ff */
[----:B------:R-:W-:-:S02]  /*fcb0*/  PRMT R11, RZ, 0x7610, R11 ;  /* 0x00007610ff0b7816 */ /* 0x000fc4000000000b */
[----:B------:R-:W-:Y:S01]  /*fcc0*/  ISETP.LT.U32.AND P0, PT, R6, 0x5, P0 ;  /* 0x000000050600780c */ /* 0x000fe20000701070 */
[----:B------:R-:W-:Y:S01]  /*fcd0*/  IMAD.MOV.U32 R6, RZ, RZ, -0x1 ;  /* 0xffffffffff067424 */ /* 0x000fe200078e00ff */
[----:B------:R-:W0:Y:S01]  /*fce0*/  @P1 S2R R3, SR_CgaCtaId ;  /* 0x0000000000031919 */ /* 0x000e220000008800 */
[----:B------:R-:W-:Y:S02]  /*fcf0*/  @P1 MOV R2, 0x400 ;  /* 0x0000040000021802 */ /* 0x000fe40000000f00 */
[----:B------:R-:W-:Y:S02]  /*fd00*/  PLOP3.LUT P2, PT, PT, PT, UP0, 0x80, 0x0 ;  /* 0x000000000000781c */ /* 0x000fe40003f4f008 */
[----:B0-----:R-:W-:Y:S01]  /*fd10*/  @P1 LEA R4, R3, R2, 0x18 ;  /* 0x0000000203041211 */ /* 0x001fe200078ec0ff */
[----:B------:R-:W-:Y:S01]  /*fd20*/  IMAD.WIDE.U32 R2, R5, -0x33333333, RZ ;  /* 0xcccccccd05027825 */ /* 0x000fe200078e00ff */
[----:B------:R-:W-:Y:S02]  /*fd30*/  SEL R2, RZ, 0x1, !P0 ;  /* 0x00000001ff027807 */ /* 0x000fe40004000000 */
[----:B------:R0:W-:Y:S02]  /*fd40*/  @P1 SYNCS.ARRIVE.TRANS64.A1T0 RZ, [R4+URZ+0x68], RZ ;  /* 0x000068ff04ff19a7 */ /* 0x0001e4000810003f */
[----:B------:R-:W-:-:S02]  /*fd50*/  LOP3.LUT R9, R9, R2, RZ, 0x3c, !PT ;  /* 0x0000000209097212 */ /* 0x000fc400078e3cff */
[----:B------:R-:W-:Y:S02]  /*fd60*/  PRMT R2, RZ, 0x7610, R2 ;  /* 0x00007610ff027816 */ /* 0x000fe40000000002 */
[----:B0-----:R-:W-:-:S04]  /*fd70*/  SHF.R.U32.HI R4, RZ, 0x2, R3 ;  /* 0x00000002ff047819 */ /* 0x001fc80000011603 */
[----:B------:R-:W-:Y:S01]  /*fd80*/  @P2 LOP3.LUT R9, R9, 0x1, R4, 0x78, !PT ;  /* 0x0000000109092812 */ /* 0x000fe200078e7804 */
[----:B------:R-:W-:Y:S02]  /*fd90*/  IMAD R12, R4, -0x5, R5 ;  /* 0xfffffffb040c7824 */ /* 0x000fe400078e0205 */
[----:B------:R-:W-:Y:S01]  /*fda0*/  IMAD.MOV.U32 R5, RZ, RZ, -0x1 ;  /* 0xffffffffff057424 */ /* 0x000fe200078e00ff */
[----:B---3--:R-:W-:-:S04]  /*fdb0*/  IADD3 R14, P1, R14, UR22, RZ ;  /* 0x000000160e0e7c10 */ /* 0x008fc8000ff3e0ff */
[----:B--2---:R-:W-:Y:S01]  /*fdc0*/  IADD3.X R17, R17, UR18, RZ, P1, !PT ;  /* 0x0000001211117c10 */ /* 0x004fe20008ffe4ff */
[----:B------:R0:W-:Y:S01]  /*fdd0*/  STL [R1+0x7c], R14 ;  /* 0x00007c0e01007387 */ /* 0x0001e20000100800 */
[----:B------:R-:W-:-:S03]  /*fde0*/  ISETP.GE.U32.AND P0, PT, R14, UR8, PT ;  /* 0x000000080e007c0c */ /* 0x000fc6000bf06070 */
[----:B------:R0:W-:Y:S01]  /*fdf0*/  STL [R1+0x78], R17 ;  /* 0x0000781101007387 */ /* 0x0001e20000100800 */
[----:B------:R-:W-:-:S13]  /*fe00*/  ISETP.GE.U32.AND.EX P0, PT, R17, UR9, PT, P0 ;  /* 0x0000000911007c0c */ /* 0x000fda000bf06100 */
[----:B0-----:R-:W-:Y:S05]  /*fe10*/  @P0 BRA `(.L_x_311) ;  /* 0x0000000400500947 */ /* 0x001fea0003800000 */
[----:B------:R-:W-:Y:S01]  /*fe20*/  ULDC.64 UR8, c[0x0][0x628] ;  /* 0x00018a0000087ab9 */ /* 0x000fe20000000a00 */
[----:B------:R-:W0:Y:S01]  /*fe30*/  S2R R13, SR_CTAID.X ;  /* 0x00000000000d7919 */ /* 0x000e220000002500 */
[----:B------:R-:W-:Y:S01]  /*fe40*/  ISETP.NE.U32.AND P0, PT, RZ, UR8, PT ;  /* 0x00000008ff007c0c */ /* 0x000fe2000bf05070 */
[----:B------:R-:W-:Y:S01]  /*fe50*/  ULDC UR10, c[0x0][0x630] ;  /* 0x00018c00000a7ab9 */ /* 0x000fe20000000800 */
[----:B------:R-:W-:Y:S01]  /*fe60*/  IMAD.MOV.U32 R2, RZ, RZ, R14 ;  /* 0x000000ffff027224 */ /* 0x000fe200078e000e */
[----:B------:R-:W1:Y:S01]  /*fe70*/  S2R R10, SR_CTAID.Y ;  /* 0x00000000000a7919 */ /* 0x000e620000002600 */
[----:B------:R-:W-:Y:S01]  /*fe80*/  ISETP.NE.AND.EX P0, PT, RZ, UR9, PT, P0 ;  /* 0x00000009ff007c0c */ /* 0x000fe2000bf05300 */
[----:B------:R-:W-:-:S12]  /*fe90*/  IMAD.MOV.U32 R3, RZ, RZ, R17 ;  /* 0x000000ffff037224 */ /* 0x000fd800078e0011 */
[----:B------:R-:W-:Y:S05]  /*fea0*/  @!P0 BRA `(.L_x_312) ;  /* 0x0000000000288947 */ /* 0x000fea0003800000 */
[----:B------:R-:W-:Y:S02]  /*feb0*/  ULDC UR7, c[0x0][0x634] ;  /* 0x00018d0000077ab9 */ /* 0x000fe40000000800 */
[----:B------:R-:W-:-:S05]  /*fec0*/  IADD3 R7, P0, R14, UR7, RZ ;  /* 0x000000070e077c10 */ /* 0x000fca000ff1e0ff */
[----:B------:R-:W-:-:S04]  /*fed0*/  IMAD.X R15, RZ, RZ, R17, P0 ;  /* 0x000000ffff0f7224 */ /* 0x000fc800000e0611 */
[----:B------:R-:W-:-:S04]  /*fee0*/  IMAD.WIDE.U32 R4, R15, UR8, RZ ;  /* 0x000000080f047c25 */ /* 0x000fc8000f8e00ff */
[----:B------:R-:W-:-:S04]  /*fef0*/  IMAD.WIDE.U32 R4, P0, R7, UR9, R4 ;  /* 0x0000000907047c25 */ /* 0x000fc8000f800004 */
[----:B------:R-:W-:-:S04]  /*ff00*/  IMAD.WIDE.U32 R6, R7, UR8, RZ ;  /* 0x0000000807067c25 */ /* 0x000fc8000f8e00ff */
[----:B------:R-:W-:Y:S01]  /*ff10*/  IMAD.X R3, RZ, RZ, RZ, P0 ;  /* 0x000000ffff037224 */ /* 0x000fe200000e06ff */
[----:B------:R-:W-:Y:S01]  /*ff20*/  IADD3 RZ, P0, R7, R4, RZ ;  /* 0x0000000407ff7210 */ /* 0x000fe20007f1e0ff */
[----:B------:R-:W-:-:S04]  /*ff30*/  IMAD.MOV.U32 R2, RZ, RZ, R5 ;  /* 0x000000ffff027224 */ /* 0x000fc800078e0005 */
[----:B------:R-:W-:-:S08]  /*ff40*/  IMAD.WIDE.U32.X R2, R15, UR9, R2, P0 ;  /* 0x000000090f027c25 */ /* 0x000fd000080e0402 */
.L_x_312:
[--C-:B------:R-:W-:Y:S01]  /*ff50*/  SHF.R.U64 R6, R2, UR10, R3.reuse ;  /* 0x0000000a02067c19 */ /* 0x100fe20008001203 */
[----:B------:R-:W-:Y:S01]  /*ff60*/  ULDC.64 UR8, c[0x0][0x620] ;  /* 0x0001880000087ab9 */ /* 0x000fe20000000a00 */
[----:B------:R-:W-:Y:S01]  /*ff70*/  SHF.R.U32.HI R2, RZ, UR10, R3 ;  /* 0x0000000aff027c19 */ /* 0x000fe20008011603 */
[----:B------:R-:W-:Y:S01]  /*ff80*/  IMAD.MOV.U32 R3, RZ, RZ, R17 ;  /* 0x000000ffff037224 */ /* 0x000fe200078e0011 */
[----:B------:R-:W-:Y:S01]  /*ff90*/  IADD3 R5, P0, RZ, -R6, RZ ;  /* 0x80000006ff057210 */ /* 0x000fe20007f1e0ff */
[----:B------:R-:W-:Y:S01]  /*ffa0*/  ULDC UR7, c[0x0][0x150] ;  /* 0x0000540000077ab9 */ /* 0x000fe20000000800 */
[----:B0-----:R-:W-:Y:S01]  /*ffb0*/  I2FP.F32.U32 R7, R13 ;  /* 0x0000000d00077245 */ /* 0x001fe20000201000 */
[----:B------:R-:W0:Y:S01]  /*ffc0*/  LDC R18, c[0x0][0x144] ;  /* 0x00005100ff127b82 */ /* 0x000e220000000800 */
[----:B------:R-:W-:Y:S01]  /*ffd0*/  ULDC.64 UR10, c[0x0][0x640] ;  /* 0x00019000000a7ab9 */ /* 0x000fe20000000a00 */
[----:B------:R-:W-:Y:S01]  /*ffe0*/  IMAD.X R2, RZ, RZ, ~R2, P0 ;  /* 0x000000ffff027224 */ /* 0x000fe200000e0e02 */
[----:B------:R-:W-:-:S03]  /*fff0*/  ISETP.NE.U32.AND P0, PT, RZ, UR10, PT ;  /* 0x0000000aff007c0c */ /* 0x000fc6000bf05070 */
[----:B------:R-:W-:Y:S01]  /*10000*/  IMAD R4, R2, UR8, RZ ;  /* 0x0000000802047c24 */ /* 0x000fe2000f8e02ff */
[----:B------:R-:W-:Y:S01]  /*10010*/  ISETP.NE.AND.EX P0, PT, RZ, UR11, PT, P0 ;  /* 0x0000000bff007c0c */ /* 0x000fe2000bf05300 */
[----:B------:R-:W-:Y:S01]  /*10020*/  IMAD.MOV.U32 R2, RZ, RZ, R14 ;  /* 0x000000ffff027224 */ /* 0x000fe200078e000e */
[----:B------:R-:W2:Y:S03]  /*10030*/  LDC R15, c[0x0][0x148] ;  /* 0x00005200ff0f7b82 */ /* 0x000ea60000000800 */
[----:B------:R-:W-:Y:S01]  /*10040*/  IMAD.WIDE.U32 R2, R5, UR8, R2 ;  /* 0x0000000805027c25 */ /* 0x000fe2000f8e0002 */
[----:B------:R-:W-:-:S03]  /*10050*/  ULDC UR8, c[0x0][0x154] ;  /* 0x0000550000087ab9 */ /* 0x000fc60000000800 */
[----:B------:R-:W-:Y:S02]  /*10060*/  IMAD R5, R5, UR9, R4 ;  /* 0x0000000905057c24 */ /* 0x000fe4000f8e0204 */
[----:B------:R-:W-:Y:S01]  /*10070*/  FMUL R4, R7, UR7 ;  /* 0x0000000707047c20 */ /* 0x000fe20008400000 */
[----:B------:R-:W-:Y:S01]  /*10080*/  ULDC UR7, c[0x0][0x618] ;  /* 0x0001860000077ab9 */ /* 0x000fe20000000800 */
[----:B------:R-:W-:Y:S01]  /*10090*/  ULDC UR9, c[0x0][0x608] ;  /* 0x0001820000097ab9 */ /* 0x000fe20000000800 */
[----:B------:R-:W-:-:S03]  /*100a0*/  IMAD.IADD R3, R3, 0x1, R5 ;  /* 0x0000000103037824 */ /* 0x000fc600078e0205 */
[----:B------:R-:W3:Y:S02]  /*100b0*/  F2I.U32.TRUNC.NTZ R4, R4 ;  /* 0x0000000400047305 */ /* 0x000ee4000020f000 */
[----:B------:R-:W-:Y:S02]  /*100c0*/  SHF.R.U64 R7, R2, UR7, R3 ;  /* 0x0000000702077c19 */ /* 0x000fe40008001203 */
[----:B-1----:R-:W-:-:S05]  /*100d0*/  I2FP.F32.U32 R2, R10 ;  /* 0x0000000a00027245 */ /* 0x002fca0000201000 */
[----:B------:R-:W-:Y:S01]  /*100e0*/  FMUL R5, R2, UR8 ;  /* 0x0000000802057c20 */ /* 0x000fe20008400000 */
[----:B------:R-:W-:Y:S01]  /*100f0*/  SHF.R.U32.HI R2, RZ, UR7, R3 ;  /* 0x00000007ff027c19 */ /* 0x000fe20008011603 */
[----:B------:R-:W-:Y:S02]  /*10100*/  ULDC UR7, c[0x0][0x658] ;  /* 0x0001960000077ab9 */ /* 0x000fe40000000800 */
[----:B------:R1:W4:Y:S01]  /*10110*/  F2I.U32.TRUNC.NTZ R19, R5 ;  /* 0x0000000500137305 */ /* 0x000322000020f000 */
[----:B------:R-:W-:Y:S01]  /*10120*/  SHF.R.U64 R16, R7, UR9, R2 ;  /* 0x0000000907107c19 */ /* 0x000fe20008001202 */
[----:B---3--:R-:W-:Y:S01]  /*10130*/  IMAD.MOV R4, RZ, RZ, -R4 ;  /* 0x000000ffff047224 */ /* 0x008fe200078e0a04 */
[----:B------:R-:W-:-:S03]  /*10140*/  SHF.R.U32.HI R3, RZ, UR9, R2 ;  /* 0x00000009ff037c19 */ /* 0x000fc60008011602 */
[----:B0-----:R-:W-:Y:S01]  /*10150*/  IMAD R13, R18, R4, R13 ;  /* 0x00000004120d7224 */ /* 0x001fe200078e020d */
[--C-:B------:R-:W-:Y:S02]  /*10160*/  SHF.R.U64 R14, R16, UR7, R3.reuse ;  /* 0x00000007100e7c19 */ /* 0x100fe40008001203 */
[----:B------:R-:W-:-:S03]  /*10170*/  SHF.R.U32.HI R17, RZ, UR7, R3 ;  /* 0x00000007ff117c19 */ /* 0x000fc60008011603 */
[----:B------:R-:W-:Y:S02]  /*10180*/  IMAD.MOV.U32 R2, RZ, RZ, R14 ;  /* 0x000000ffff027224 */ /* 0x000fe400078e000e */
[----:B------:R-:W-:Y:S01]  /*10190*/  IMAD.MOV.U32 R3, RZ, RZ, R17 ;  /* 0x000000ffff037224 */ /* 0x000fe200078e0011 */
[----:B-12-4-:R-:W-:Y:S06]  /*101a0*/  @!P0 BRA `(.L_x_313) ;  /* 0x0000000000288947 */ /* 0x016fec0003800000 */
[----:B------:R-:W-:Y:S02]  /*101b0*/  ULDC UR7, c[0x0][0x64c] ;  /* 0x0001930000077ab9 */ /* 0x000fe40000000800 */
[----:B------:R-:W-:-:S05]  /*101c0*/  IADD3 R3, P0, R14, UR7, RZ ;  /* 0x000000070e037c10 */ /* 0x000fca000ff1e0ff */
[----:B------:R-:W-:-:S04]  /*101d0*/  IMAD.X R17, RZ, RZ, R17, P0 ;  /* 0x000000ffff117224 */ /* 0x000fc800000e0611 */
[----:B------:R-:W-:-:S04]  /*101e0*/  IMAD.WIDE.U32 R4, R17, UR10, RZ ;  /* 0x0000000a11047c25 */ /* 0x000fc8000f8e00ff */
[----:B------:R-:W-:-:S04]  /*101f0*/  IMAD.WIDE.U32 R4, P0, R3, UR11, R4 ;  /* 0x0000000b03047c25 */ /* 0x000fc8000f800004 */
[----:B------:R-:W-:-:S04]  /*10200*/  IMAD.WIDE.U32 R2, R3, UR10, RZ ;  /* 0x0000000a03027c25 */ /* 0x000fc8000f8e00ff */
[----:B------:R-:W-:Y:S01]  /*10210*/  IMAD.MOV.U32 R2, RZ, RZ, R5 ;  /* 0x000000ffff027224 */ /* 0x000fe200078e0005 */
[----:B------:R-:W-:Y:S01]  /*10220*/  IADD3 RZ, P1, R3, R4, RZ ;  /* 0x0000000403ff7210 */ /* 0x000fe20007f3e0ff */
[----:B------:R-:W-:-:S04]  /*10230*/  IMAD.X R3, RZ, RZ, RZ, P0 ;  /* 0x000000ffff037224 */ /* 0x000fc800000e06ff */
[----:B------:R-:W-:-:S08]  /*10240*/  IMAD.WIDE.U32.X R2, R17, UR11, R2, P1 ;  /* 0x0000000b11027c25 */ /* 0x000fd000088e0402 */
.L_x_313:
[----:B------:R-:W-:Y:S01]  /*10250*/  ULDC UR7, c[0x0][0x648] ;  /* 0x0001920000077ab9 */ /* 0x000fe20000000800 */
[----:B------:R-:W-:Y:S01]  /*10260*/  LOP3.LUT R16, R16, UR6, RZ, 0xc0, !PT ;  /* 0x0000000610107c12 */ /* 0x000fe2000f8ec0ff */
[----:B------:R-:W-:Y:S01]  /*10270*/  IMAD.MOV R19, RZ, RZ, -R19 ;  /* 0x000000ffff137224 */ /* 0x000fe200078e0a13 */
[----:B------:R-:W-:Y:S01]  /*10280*/  SHF.R.U64 R3, R2, UR7, R3 ;  /* 0x0000000702037c19 */ /* 0x000fe20008001203 */
[----:B------:R-:W-:Y:S01]  /*10290*/  ULDC UR7, c[0x0][0x638] ;  /* 0x00018e0000077ab9 */ /* 0x000fe20000000800 */
[----:B------:R-:W-:Y:S01]  /*102a0*/  LOP3.LUT R7, R7, UR4, RZ, 0xc0, !PT ;  /* 0x0000000407077c12 */ /* 0x000fe2000f8ec0ff */
[----:B------:R-:W-:Y:S01]  /*102b0*/  @P4 IMAD R13, R15, R19, R10 ;  /* 0x000000130f0d4224 */ /* 0x000fe200078e020a */
[----:B------:R-:W-:Y:S01]  /*102c0*/  ULDC UR8, c[0x0][0x610] ;  /* 0x0001840000087ab9 */ /* 0x000fe20000000800 */
[----:B------:R-:W-:Y:S02]  /*102d0*/  IMAD.MOV R5, RZ, RZ, -R3 ;  /* 0x000000ffff057224 */ /* 0x000fe400078e0a03 */
[----:B------:R-:W-:-:S02]  /*102e0*/  IMAD R16, R3, UR5, R16 ;  /* 0x0000000503107c24 */ /* 0x000fc4000f8e0210 */
[----:B------:R-:W-:Y:S01]  /*102f0*/  IMAD R14, R5, UR7, R14 ;  /* 0x00000007050e7c24 */ /* 0x000fe2000f8e020e */
[----:B------:R-:W-:Y:S01]  /*10300*/  ULDC UR7, c[0x0][0x600] ;  /* 0x0001800000077ab9 */ /* 0x000fe20000000800 */
[----:B------:R-:W-:Y:S02]  /*10310*/  IMAD R13, R16, UR8, R13 ;  /* 0x00000008100d7c24 */ /* 0x000fe4000f8e020d */
[----:B------:R-:W-:Y:S02]  /*10320*/  IMAD R14, R14, UR7, R7 ;  /* 0x000000070e0e7c24 */ /* 0x000fe4000f8e0207 */
[----:B------:R-:W-:-:S03]  /*10330*/  IMAD.MOV.U32 R2, RZ, RZ, 0x1 ;  /* 0x00000001ff027424 */ /* 0x000fc600078e00ff */
[----:B------:R-:W-:Y:S02]  /*10340*/  SEL R7, R14, R13, !P4 ;  /* 0x0000000d0e077207 */ /* 0x000fe40006000000 */
[----:B------:R-:W-:-:S07]  /*10350*/  SEL R5, R13, R14, !P4 ;  /* 0x0000000e0d057207 */ /* 0x000fce0006000000 */
.L_x_311:
[----:B------:R-:W-:Y:S05]  /*10360*/  BSYNC B1 ;  /* 0x0000000000017941 */ /* 0x000fea0003800000 */
.L_x_310:
[----:B------:R-:W-:-:S13]  /*10370*/  LOP3.LUT P0, RZ, R2, 0xff, RZ, 0xc0, !PT ;  /* 0x000000ff02ff7812 */ /* 0x000fda000780c0ff */
[----:B------:R-:W-:Y:S05]  /*10380*/  @P0 BRA `(.L_x_314) ;  /* 0xfffffff400240947 */ /* 0x000fea000383ffff */
[----:B------:R-:W-:Y:S05]  /*10390*/  BSYNC B0 ;  /* 0x0000000000007941 */ /* 0x000fea0003800000 */
.L_x_303:
[----:B------:R-:W-:-:S03]  /*103a0*/  UMOV UR7, 0xffffffff ;  /* 0xffffffff00077882 */ /* 0x000fc60000000000 */
[----:B------:R-:W-:Y:S05]  /*103b0*/  BRA.DIV UR7, `(.L_x_315) ;  /* 0x00000006074c7947 */ /* 0x000fea000b800000 */
[----:B------:R-:W-:-:S13]  /*103c0*/  ELECT P0, URZ, PT ;  /* 0x00000000003f782f */ /* 0x000fda0003800000 */
.L_x_330:
[----:B------:R-:W-:Y:S04]  /*103d0*/  BSSY B0, `(.L_x_316) ;  /* 0x0000035000007945 */ /* 0x000fe80003800000 */
[----:B------:R-:W-:Y:S05]  /*103e0*/  @!P0 BRA `(.L_x_317) ;  /* 0x0000000000cc8947 */ /* 0x000fea0003800000 */
[----:B------:R-:W-:-:S04]  /*103f0*/  ULOP3.LUT UR7, UR13, 0x2, URZ, 0xfc, !UPT ;  /* 0x000000020d077892 */ /* 0x000fc8000f8efc3f */
[----:B------:R-:W-:-:S06]  /*10400*/  UISETP.NE.AND UP0, UPT, UR7, 0x3, UPT ;  /* 0x000000030700788c */ /* 0x000fcc000bf05270 */
[----:B------:R-:W-:-:S13]  /*10410*/  PLOP3.LUT P0, PT, PT, PT, UP0, 0x80, 0x0 ;  /* 0x000000000000781c */ /* 0x000fda0003f0f008 */
[----:B------:R-:W-:Y:S05]  /*10420*/  @!P0 BRA `(.L_x_318) ;  /* 0x0000000000048947 */ /* 0x000fea0003800000 */
[----:B------:R-:W-:Y:S01]  /*10430*/  BPT.TRAP 0x1 ;  /* 0x000000040000795c */ /* 0x000fe20000300000 */
.L_x_318:
[----:B------:R-:W0:Y:S01]  /*10440*/  S2R R3, SR_CgaCtaId ;  /* 0x0000000000037919 */ /* 0x000e220000008800 */
[----:B------:R-:W-:Y:S02]  /*10450*/  MOV R0, 0x400 ;  /* 0x0000040000007802 */ /* 0x000fe40000000f00 */
[----:B------:R-:W-:Y:S02]  /*10460*/  SHF.L.U32 R2, R9, 0x1f, RZ ;  /* 0x0000001f09027819 */ /* 0x000fe400000006ff */
[----:B0-----:R-:W-:-:S05]  /*10470*/  LEA R3, R3, R0, 0x18 ;  /* 0x0000000003037211 */ /* 0x001fca00078ec0ff */
[----:B------:R-:W-:-:S04]  /*10480*/  VIADD R3, R3, 0x28 ;  /* 0x0000002803037836 */ /* 0x000fc80000000000 */
[C---:B------:R-:W-:Y:S02]  /*10490*/  IMAD R5, R12.reuse, 0x8, R3 ;  /* 0x000000080c057824 */ /* 0x040fe400078e0203 */
[----:B------:R-:W-:Y:S02]  /*104a0*/  VIADD R12, R12, 0x1 ;  /* 0x000000010c0c7836 */ /* 0x000fe40000000000 */
[----:B------:R-:W0:Y:S03]  /*104b0*/  SYNCS.PHASECHK.TRANS64.TRYWAIT P0, [R5+URZ], R2 ;  /* 0x00000002050075a7 */ /* 0x000e26000800017f */
[----:B------:R-:W-:-:S04]  /*104c0*/  ISETP.NE.AND P1, PT, R12, 0x5, PT ;  /* 0x000000050c00780c */ /* 0x000fc80003f25270 */
[----:B------:R-:W-:Y:S02]  /*104d0*/  SEL R0, RZ, 0x1, P1 ;  /* 0x00000001ff007807 */ /* 0x000fe40000800000 */
[----:B------:R-:W-:Y:S02]  /*104e0*/  SEL R12, R12, RZ, P1 ;  /* 0x000000ff0c0c7207 */ /* 0x000fe40000800000 */
[----:B------:R-:W-:-:S03]  /*104f0*/  LOP3.LUT R9, R9, R0, RZ, 0x3c, !PT ;  /* 0x0000000009097212 */ /* 0x000fc600078e3cff */
[----:B------:R-:W-:Y:S01]  /*10500*/  IMAD R7, R12, 0x8, R3 ;  /* 0x000000080c077824 */ /* 0x000fe200078e0203 */
[----:B------:R-:W-:Y:S01]  /*10510*/  SHF.L.U32 R4, R9, 0x1f, RZ ;  /* 0x0000001f09047819 */ /* 0x000fe200000006ff */
[----:B0-----:R-:W-:Y:S06]  /*10520*/  @!P0 BRA `(.L_x_319) ;  /* 0x0000000400108947 */ /* 0x001fec0003800000 */
.L_x_331:
[----:B------:R-:W1:Y:S01]  /*10530*/  SYNCS.PHASECHK.TRANS64.TRYWAIT P0, [R7+URZ], R4 ;  /* 0x00000004070075a7 */ /* 0x000e62000800017f */
[----:B------:R-:W-:-:S05]  /*10540*/  VIADD R0, R12, 0x1 ;  /* 0x000000010c007836 */ /* 0x000fca0000000000 */
[----:B------:R-:W-:-:S04]  /*10550*/  ISETP.NE.AND P1, PT, R0, 0x5, PT ;  /* 0x000000050000780c */ /* 0x000fc80003f25270 */
[----:B0-----:R-:W-:Y:S02]  /*10560*/  SEL R2, RZ, 0x1, P1 ;  /* 0x00000001ff027807 */ /* 0x001fe40000800000 */
[----:B------:R-:W-:Y:S02]  /*10570*/  SEL R0, R0, RZ, P1 ;  /* 0x000000ff00007207 */ /* 0x000fe40000800000 */
[----:B------:R-:W-:-:S03]  /*10580*/  LOP3.LUT R9, R9, R2, RZ, 0x3c, !PT ;  /* 0x0000000209097212 */ /* 0x000fc600078e3cff */
[----:B------:R-:W-:Y:S01]  /*10590*/  IMAD R6, R0, 0x8, R3 ;  /* 0x0000000800067824 */ /* 0x000fe200078e0203 */
[----:B------:R-:W-:Y:S01]  /*105a0*/  SHF.L.U32 R5, R9, 0x1f, RZ ;  /* 0x0000001f09057819 */ /* 0x000fe200000006ff */
[----:B-1----:R-:W-:Y:S06]  /*105b0*/  @!P0 BRA `(.L_x_320) ;  /* 0x0000000400008947 */ /* 0x002fec0003800000 */
.L_x_332:
[----:B------:R-:W1:Y:S01]  /*105c0*/  SYNCS.PHASECHK.TRANS64.TRYWAIT P0, [R6+URZ], R5 ;  /* 0x00000005060075a7 */ /* 0x000e62000800017f */
[----:B------:R-:W-:-:S05]  /*105d0*/  VIADD R0, R0, 0x1 ;  /* 0x0000000100007836 */ /* 0x000fca0000000000 */
[----:B------:R-:W-:-:S04]  /*105e0*/  ISETP.NE.AND P1, PT, R0, 0x5, PT ;  /* 0x000000050000780c */ /* 0x000fc80003f25270 */
[----:B------:R-:W-:Y:S02]  /*105f0*/  SEL R2, RZ, 0x1, P1 ;  /* 0x00000001ff027807 */ /* 0x000fe40000800000 */
[----:B------:R-:W-:Y:S02]  /*10600*/  SEL R0, R0, RZ, P1 ;  /* 0x000000ff00007207 */ /* 0x000fe40000800000 */
[----:B------:R-:W-:-:S03]  /*10610*/  LOP3.LUT R9, R9, R2, RZ, 0x3c, !PT ;  /* 0x0000000209097212 */ /* 0x000fc600078e3cff */
[----:B0-----:R-:W-:Y:S01]  /*10620*/  IMAD R7, R0, 0x8, R3 ;  /* 0x0000000800077824 */ /* 0x001fe200078e0203 */
[----:B------:R-:W-:Y:S01]  /*10630*/  SHF.L.U32 R4, R9, 0x1f, RZ ;  /* 0x0000001f09047819 */ /* 0x000fe200000006ff */
[----:B-1----:R-:W-:Y:S06]  /*10640*/  @!P0 BRA `(.L_x_321) ;  /* 0x0000000000f08947 */ /* 0x002fec0003800000 */
.L_x_333:
[----:B------:R-:W1:Y:S01]  /*10650*/  SYNCS.PHASECHK.TRANS64.TRYWAIT P0, [R7+URZ], R4 ;  /* 0x00000004070075a7 */ /* 0x000e62000800017f */
[----:B------:R-:W-:-:S05]  /*10660*/  VIADD R0, R0, 0x1 ;  /* 0x0000000100007836 */ /* 0x000fca0000000000 */
[----:B------:R-:W-:-:S04]  /*10670*/  ISETP.NE.AND P1, PT, R0, 0x5, PT ;  /* 0x000000050000780c */ /* 0x000fc80003f25270 */
[----:B------:R-:W-:Y:S02]  /*10680*/  SEL R2, RZ, 0x1, P1 ;  /* 0x00000001ff027807 */ /* 0x000fe40000800000 */
[----:B------:R-:W-:Y:S02]  /*10690*/  SEL R0, R0, RZ, P1 ;  /* 0x000000ff00007207 */ /* 0x000fe40000800000 */
[----:B------:R-:W-:Y:S01]  /*106a0*/  LOP3.LUT R2, R9, R2, RZ, 0x3c, !PT ;  /* 0x0000000209027212 */ /* 0x000fe200078e3cff */
[----:B-1----:R-:W-:Y:S06]  /*106b0*/  @!P0 BRA `(.L_x_322) ;  /* 0x0000000000e88947 */ /* 0x002fec0003800000 */
.L_x_334:
[----:B------:R-:W-:Y:S01]  /*106c0*/  IMAD R3, R0, 0x8, R3 ;  /* 0x0000000800037824 */ /* 0x000fe200078e0203 */
[----:B------:R-:W-:-:S07]  /*106d0*/  SHF.L.U32 R0, R2, 0x1f, RZ ;  /* 0x0000001f02007819 */ /* 0x000fce00000006ff */
.L_x_323:
[----:B--2---:R2:W3:Y:S02]  /*106e0*/  SYNCS.PHASECHK.TRANS64.TRYWAIT P0, [R3+URZ], R0 ;  /* 0x00000000030075a7 */ /* 0x0044e4000800017f */
[----:B---3--:R-:W-:Y:S05]  /*106f0*/  @!P0 NANOSLEEP.SYNCS 0x989680 ;  /* 0x009896800000895d */ /* 0x008fea0003900000 */
[----:B------:R-:W3:Y:S02]  /*10700*/  @!P0 SYNCS.PHASECHK.TRANS64 P0, [R3+URZ], R0 ;  /* 0x00000000030085a7 */ /* 0x000ee4000800007f */
[----:B---3--:R-:W-:Y:S05]  /*10710*/  @!P0 BRA `(.L_x_323) ;  /* 0xfffffffc00f08947 */ /* 0x008fea000383ffff */
.L_x_317:
[----:B------:R-:W-:Y:S05]  /*10720*/  BSYNC B0 ;  /* 0x0000000000007941 */ /* 0x000fea0003800000 */
.L_x_316:
[----:B------:R-:W-:Y:S05]  /*10730*/  EXIT ;  /* 0x000000000000794d */ /* 0x000fea0003800000 */
.L_x_21:
[----:B-1----:R-:W-:-:S04]  /*10740*/  IMAD.U32 R3, RZ, RZ, UR6 ;  /* 0x00000006ff037e24 */ /* 0x002fc8000f8e00ff */
[----:B------:R1:W2:Y:S03]  /*10750*/  SYNCS.PHASECHK.TRANS64.TRYWAIT P0, [R3+URZ], R0 ;  /* 0x00000000030075a7 */ /* 0x0002a6000800017f */
[----:B--2---:R-:W-:Y:S05]  /*10760*/  @!P0 NANOSLEEP.SYNCS 0x989680 ;  /* 0x009896800000895d */ /* 0x004fea0003900000 */
[----:B------:R-:W2:Y:S02]  /*10770*/  @!P0 SYNCS.PHASECHK.TRANS64 P0, [R3+URZ], R0 ;  /* 0x00000000030085a7 */ /* 0x000ea4000800007f */
[----:B--2---:R-:W-:Y:S05]  /*10780*/  @!P0 BRA `(.L_x_21) ;  /* 0xfffffffc00ec8947 */ /* 0x004fea000383ffff */
[----:B------:R-:W-:Y:S05]  /*10790*/  BRA `(.L_x_20) ;  /* 0xffffff1400a87947 */ /* 0x000fea000383ffff */
.L_x_27:
[----:B-----5:R2:W-:Y:S02]  /*107a0*/  STL [R1+0x88], R0 ;  /* 0x0000880001007387 */ /* 0x0205e40000100800 */
[----:B--2---:R-:W-:-:S04]  /*107b0*/  IMAD.U32 R0, RZ, RZ, UR16 ;  /* 0x00000010ff007e24 */ /* 0x004fc8000f8e00ff */
[----:B------:R2:W3:Y:S03]  /*107c0*/  SYNCS.PHASECHK.TRANS64.TRYWAIT P0, [R0+URZ], R229 ;  /* 0x000000e5000075a7 */ /* 0x0004e6000800017f */
[----:B---3--:R-:W-:Y:S05]  /*107d0*/  @!P0 NANOSLEEP.SYNCS 0x989680 ;  /* 0x009896800000895d */ /* 0x008fea0003900000 */
[----:B------:R2:W3:Y:S02]  /*107e0*/  @!P0 SYNCS.PHASECHK.TRANS64 P0, [R0+URZ], R229 ;  /* 0x000000e5000085a7 */ /* 0x0004e4000800007f */
[----:B--2---:R2:W5:Y:S02]  /*107f0*/  LDL.LU R0, [R1+0x88] ;  /* 0x0000880001007983 */ /* 0x0045640000300800 */
[----:B--23--:R-:W-:Y:S05]  /*10800*/  @!P0 BRA `(.L_x_27) ;  /* 0xfffffffc00e48947 */ /* 0x00cfea000383ffff */
[----:B------:R-:W-:Y:S05]  /*10810*/  BRA `(.L_x_26) ;  /* 0xffffff2800747947 */ /* 0x000fea000383ffff */
.L_x_304:
[----:B------:R-:W-:Y:S01]  /*10820*/  BSSY B1, `(.L_x_324) ;  /* 0x0000006000017945 */ /* 0x000fe20003800000 */
[----:B------:R-:W-:-:S07]  /*10830*/  IMAD.MOV.U32 R2, RZ, RZ, -0x1 ;  /* 0xffffffffff027424 */ /* 0x000fce00078e00ff */
[----:B------:R-:W-:Y:S05]  /*10840*/  WARPSYNC.COLLECTIVE R2, `(.L_x_325) ;  /* 0x00000000020c7348 */ /* 0x000fea0003c00000 */
[----:B------:R-:W-:Y:S02]  /*10850*/  ELECT P0, UR62, PT ;  /* 0x00000000003e782f */ /* 0x000fe40003800000 */
[----:B------:R-:W-:Y:S01]  /*10860*/  MOV R2, UR62 ;  /* 0x0000003e00027c02 */ /* 0x000fe20008000f00 */
[----:B------:R-:W-:Y:S10]  /*10870*/  ENDCOLLECTIVE ;  /* 0x000000000000791b */ /* 0x000ff40003800000 */
.L_x_325:
[----:B------:R-:W-:Y:S05]  /*10880*/  BSYNC B1 ;  /* 0x0000000000017941 */ /* 0x000fea0003800000 */
.L_x_324:
[----:B------:R-:W-:Y:S05]  /*10890*/  BRA `(.L_x_326) ;  /* 0xffffffec00ec7947 */ /* 0x000fea000383ffff */
.L_x_307:
[----:B0-----:R0:W2:Y:S02]  /*108a0*/  SYNCS.PHASECHK.TRANS64.TRYWAIT P0, [R13+URZ+0x28], R4 ;  /* 0x000028040d0075a7 */ /* 0x0010a4000800017f */
[----:B--2---:R-:W-:Y:S05]  /*108b0*/  @!P0 NANOSLEEP.SYNCS 0x989680 ;  /* 0x009896800000895d */ /* 0x004fea0003900000 */
[----:B------:R-:W2:Y:S02]  /*108c0*/  @!P0 SYNCS.PHASECHK.TRANS64 P0, [R13+URZ+0x28], R4 ;  /* 0x000028040d0085a7 */ /* 0x000ea4000800007f */
[----:B--2---:R-:W-:Y:S05]  /*108d0*/  @!P0 BRA `(.L_x_307) ;  /* 0xfffffffc00f08947 */ /* 0x004fea000383ffff */
[----:B------:R-:W-:Y:S05]  /*108e0*/  BRA `(.L_x_327) ;  /* 0xfffffff000287947 */ /* 0x000fea000383ffff */
.L_x_315:
[----:B------:R-:W-:Y:S01]  /*108f0*/  BSSY B0, `(.L_x_328) ;  /* 0x0000006000007945 */ /* 0x000fe20003800000 */
[----:B------:R-:W-:-:S07]  /*10900*/  IMAD.MOV.U32 R2, RZ, RZ, -0x1 ;  /* 0xffffffffff027424 */ /* 0x000fce00078e00ff */
[----:B------:R-:W-:Y:S05]  /*10910*/  WARPSYNC.COLLECTIVE R2, `(.L_x_329) ;  /* 0x00000000020c7348 */ /* 0x000fea0003c00000 */
[----:B------:R-:W-:Y:S02]  /*10920*/  ELECT P0, UR62, PT ;  /* 0x00000000003e782f */ /* 0x000fe40003800000 */
[----:B------:R-:W-:Y:S01]  /*10930*/  MOV R2, UR62 ;  /* 0x0000003e00027c02 */ /* 0x000fe20008000f00 */
[----:B------:R-:W-:Y:S10]  /*10940*/  ENDCOLLECTIVE ;  /* 0x000000000000791b */ /* 0x000ff40003800000 */
.L_x_329:
[----:B------:R-:W-:Y:S05]  /*10950*/  BSYNC B0 ;  /* 0x0000000000007941 */ /* 0x000fea0003800000 */
.L_x_328:
[----:B------:R-:W-:Y:S05]  /*10960*/  BRA `(.L_x_330) ;  /* 0xfffffff800987947 */ /* 0x000fea000383ffff */
.L_x_319:
[----:B0-----:R0:W1:Y:S02]  /*10970*/  SYNCS.PHASECHK.TRANS64.TRYWAIT P0, [R5+URZ], R2 ;  /* 0x00000002050075a7 */ /* 0x001064000800017f */
[----:B-1----:R-:W-:Y:S05]  /*10980*/  @!P0 NANOSLEEP.SYNCS 0x989680 ;  /* 0x009896800000895d */ /* 0x002fea0003900000 */
[----:B------:R-:W1:Y:S02]  /*10990*/  @!P0 SYNCS.PHASECHK.TRANS64 P0, [R5+URZ], R2 ;  /* 0x00000002050085a7 */ /* 0x000e64000800007f */
[----:B-1----:R-:W-:Y:S05]  /*109a0*/  @!P0 BRA `(.L_x_319) ;  /* 0xfffffffc00f08947 */ /* 0x002fea000383ffff */
[----:B------:R-:W-:Y:S05]  /*109b0*/  BRA `(.L_x_331) ;  /* 0xfffffff800dc7947 */ /* 0x000fea000383ffff */
.L_x_320:
[----:B0-----:R0:W1:Y:S02]  /*109c0*/  SYNCS.PHASECHK.TRANS64.TRYWAIT P0, [R7+URZ], R4 ;  /* 0x00000004070075a7 */ /* 0x001064000800017f */
[----:B-1----:R-:W-:Y:S05]  /*109d0*/  @!P0 NANOSLEEP.SYNCS 0x989680 ;  /* 0x009896800000895d */ /* 0x002fea0003900000 */
[----:B------:R-:W1:Y:S02]  /*109e0*/  @!P0 SYNCS.PHASECHK.TRANS64 P0, [R7+URZ], R4 ;  /* 0x00000004070085a7 */ /* 0x000e64000800007f */
[----:B-1----:R-:W-:Y:S05]  /*109f0*/  @!P0 BRA `(.L_x_320) ;  /* 0xfffffffc00f08947 */ /* 0x002fea000383ffff */
[----:B------:R-:W-:Y:S05]  /*10a00*/  BRA `(.L_x_332) ;  /* 0xfffffff800ec7947 */ /* 0x000fea000383ffff */
.L_x_321:
[----:B0-----:R0:W1:Y:S02]  /*10a10*/  SYNCS.PHASECHK.TRANS64.TRYWAIT P0, [R6+URZ], R5 ;  /* 0x00000005060075a7 */ /* 0x001064000800017f */
[----:B-1----:R-:W-:Y:S05]  /*10a20*/  @!P0 NANOSLEEP.SYNCS 0x989680 ;  /* 0x009896800000895d */ /* 0x002fea0003900000 */
[----:B------:R-:W1:Y:S02]  /*10a30*/  @!P0 SYNCS.PHASECHK.TRANS64 P0, [R6+URZ], R5 ;  /* 0x00000005060085a7 */ /* 0x000e64000800007f */
[----:B-1----:R-:W-:Y:S05]  /*10a40*/  @!P0 BRA `(.L_x_321) ;  /* 0xfffffffc00f08947 */ /* 0x002fea000383ffff */
[----:B------:R-:W-:Y:S05]  /*10a50*/  BRA `(.L_x_333) ;  /* 0xfffffff800fc7947 */ /* 0x000fea000383ffff */
.L_x_322:
[----:B-1----:R1:W2:Y:S02]  /*10a60*/  SYNCS.PHASECHK.TRANS64.TRYWAIT P0, [R7+URZ], R4 ;  /* 0x00000004070075a7 */ /* 0x0022a4000800017f */
[----:B--2---:R-:W-:Y:S05]  /*10a70*/  @!P0 NANOSLEEP.SYNCS 0x989680 ;  /* 0x009896800000895d */ /* 0x004fea0003900000 */
[----:B------:R-:W2:Y:S02]  /*10a80*/  @!P0 SYNCS.PHASECHK.TRANS64 P0, [R7+URZ], R4 ;  /* 0x00000004070085a7 */ /* 0x000ea4000800007f */
[----:B--2---:R-:W-:Y:S05]  /*10a90*/  @!P0 BRA `(.L_x_322) ;  /* 0xfffffffc00f08947 */ /* 0x004fea000383ffff */
[----:B------:R-:W-:Y:S05]  /*10aa0*/  BRA `(.L_x_334) ;  /* 0xfffffffc00047947 */ /* 0x000fea000383ffff */
.L_x_335:
[----:B------:R-:W-:-:S00]  /*10ab0*/  BRA `(.L_x_335) ;  /* 0xfffffffc00fc7947 */ /* 0x000fc0000383ffff */
[----:B------:R-:W-:-:S00]  /*10ac0*/  NOP ;  /* 0x0000000000007918 */ /* 0x000fc00000000000 */
        /* <DEDUP_REMOVED lines=11> */
.L_x_336:


//--------------------- .nv.shared._ZN7cutlass13device_kernelINS_4gemm6kernel13GemmUniversalIN4cute5tupleIJiiiiEEENS1_10collective13CollectiveMmaINS1_37MainloopSm90TmaGmmaWarpSpecializedFP8ILi5ENS5_IJNS4_1CILi2EEENSA_ILi1EEESC_EEENS1_35KernelTmaWarpSpecializedCooperativeEEENS5_IJNSA_ILi256EEENSA_ILi128EEESH_EEENS_12float_e4m3_tENS5_IJlSC_lEEESJ_SK_NS4_8TiledMMAINS4_8MMA_AtomIJNS4_4SM904GMMA31MMA_64x128x32_F32E4M3E4M3_SS_TNILNSO_7ScaleInE1ELSQ_1EEEEEENS4_6LayoutISD_NS5_IJSC_NSA_ILi0EEESU_EEEEENS5_IJNS4_10UnderscoreESX_SX_EEEEENS4_13SM90_TMA_LOADENS4_14ComposedLayoutINS4_7SwizzleILi3ELi4ELi3EEENS4_18smem_ptr_flag_bitsILi8EEENST_INS5_IJNSA_ILi8EEESH_EEENS5_IJSH_SC_EEEEEEEvNS4_8identityENS4_23SM90_TMA_LOAD_MULTICASTES1A_vS1B_EENS_8epilogue10collective6detail29Sm90TmaWarpSpecializedAdapterINS1F_15DefaultEpilogueISJ_SK_SK_NS1E_6thread17LinearCombinationISJ_Li1EffLNS1J_9ScaleType4KindE0ELNS_15FloatRoundStyleE2ESJ_EENS1_15EpilogueDefaultEEEEEvvEEEEvNT_6ParamsE --------------------------
	.section	.nv.shared._ZN7cutlass13device_kernelINS_4gemm6kernel13GemmUniversalIN4cute5tupleIJiiiiEEENS1_10collective13CollectiveMmaINS1_37MainloopSm90TmaGmmaWarpSpecializedFP8ILi5ENS5_IJNS4_1CILi2EEENSA_ILi1EEESC_EEENS1_35KernelTmaWarpSpecializedCooperativeEEENS5_IJNSA_ILi256EEENSA_ILi128EEESH_EEENS_12float_e4m3_tENS5_IJlSC_lEEESJ_SK_NS4_8TiledMMAINS4_8MMA_AtomIJNS4_4SM904GMMA31MMA_64x128x32_F32E4M3E4M3_SS_TNILNSO_7ScaleInE1ELSQ_1EEEEEENS4_6LayoutISD_NS5_IJSC_NSA_ILi0EEESU_EEEEENS5_IJNS4_10UnderscoreESX_SX_EEEEENS4_13SM90_TMA_LOADENS4_14ComposedLayoutINS4_7SwizzleILi3ELi4ELi3EEENS4_18smem_ptr_flag_bitsILi8EEENST_INS5_IJNSA_ILi8EEESH_EEENS5_IJSH_SC_EEEEEEEvNS4_8identityENS4_23SM90_TMA_LOAD_MULTICASTES1A_vS1B_EENS_8epilogue10collective6detail29Sm90TmaWarpSpecializedAdapterINS1F_15DefaultEpilogueISJ_SK_SK_NS1E_6thread17LinearCombinationISJ_Li1EffLNS1J_9ScaleType4KindE0ELNS_15FloatRoundStyleE2ESJ_EENS1_15EpilogueDefaultEEEEEvvEEEEvNT_6ParamsE,"aw",@nobits
	.sectionflags	@""
	.align	16
	.zero		1024


//--------------------- .nv.shared.reserved.0     --------------------------
	.section	.nv.shared.reserved.0,"aw",@nobits
	.weak		__nv_reservedSMEM_offset_0_alias
	.size		__nv_reservedSMEM_offset_0_alias, 0, 0
	.other		__nv_reservedSMEM_offset_0_alias,@"STO_CUDA_RESERVED_SHARED STV_DEFAULT"
__nv_reservedSMEM_offset_0_alias:
	.zero		0


//--------------------- .nv.global                --------------------------
	.section	.nv.global,"aw",@nobits
.nv.global:
	.type		_ZN39_INTERNAL_2bfc17ae_4_k_cu_8dfae4e6_55924cute1_E,@object
	.size		_ZN39_INTERNAL_2bfc17ae_4_k_cu_8dfae4e6_55924cute1_E,(_ZN39_INTERNAL_2bfc17ae_4_k_cu_8dfae4e6_55924cuda3std3__45__cpo6cbeginE - _ZN39_INTERNAL_2bfc17ae_4_k_cu_8dfae4e6_55924cute1_E)
_ZN39_INTERNAL_2bfc17ae_4_k_cu_8dfae4e6_55924cute1_E:
	.zero		1
	.type		_ZN39_INTERNAL_2bfc17ae_4_k_cu_8dfae4e6_55924cuda3std3__45__cpo6cbeginE,@object
	.size		_ZN39_INTERNAL_2bfc17ae_4_k_cu_8dfae4e6_55924cuda3std3__45__cpo6cbeginE,(_ZN39_INTERNAL_2bfc17ae_4_k_cu_8dfae4e6_55924cuda3std3__48in_placeE - _ZN39_INTERNAL_2bfc17ae_4_k_cu_8dfae4e6_55924cuda3std3__45__cpo6cbeginE)
_ZN39_INTERNAL_2bfc17ae_4_k_cu_8dfae4e6_55924cuda3std3__45__cpo6cbeginE:
	.zero		1
	.type		_ZN39_INTERNAL_2bfc17ae_4_k_cu_8dfae4e6_55924cuda3std3__48in_placeE,@object
	.size		_ZN39_INTERNAL_2bfc17ae_4_k_cu_8dfae4e6_55924cuda3std3__48in_placeE,(_ZN39_INTERNAL_2bfc17ae_4_k_cu_8dfae4e6_55924cuda3std6ranges3__45__cpo9iter_moveE - _ZN39_INTERNAL_2bfc17ae_4_k_cu_8dfae4e6_55924cuda3std3__48in_placeE)
_ZN39_INTERNAL_2bfc17ae_4_k_cu_8dfae4e6_55924cuda3std3__48in_placeE:
	.zero		1
	.type		_ZN39_INTERNAL_2bfc17ae_4_k_cu_8dfae4e6_55924cuda3std6ranges3__45__cpo9iter_moveE,@object
	.size		_ZN39_INTERNAL_2bfc17ae_4_k_cu_8dfae4e6_55924cuda3std6ranges3__45__cpo9iter_moveE,(_ZN39_INTERNAL_2bfc17ae_4_k_cu_8dfae4e6_55924cuda3std3__45__cpo5beginE - _ZN39_INTERNAL_2bfc17ae_4_k_cu_8dfae4e6_55924cuda3std6ranges3__45__cpo9iter_moveE)
_ZN39_INTERNAL_2bfc17ae_4_k_cu_8dfae4e6_55924cuda3std6ranges3__45__cpo9iter_moveE:
	.zero		1
	.type		_ZN39_INTERNAL_2bfc17ae_4_k_cu_8dfae4e6_55924cuda3std3__45__cpo5beginE,@object
	.size		_ZN39_INTERNAL_2bfc17ae_4_k_cu_8dfae4e6_55924cuda3std3__45__cpo5beginE,(_ZN39_INTERNAL_2bfc17ae_4_k_cu_8dfae4e6_55924cuda3std3__441_GLOBAL__N__2bfc17ae_4_k_cu_8dfae4e6_55926ignoreE - _ZN39_INTERNAL_2bfc17ae_4_k_cu_8dfae4e6_55924cuda3std3__45__cpo5beginE)
_ZN39_INTERNAL_2bfc17ae_4_k_cu_8dfae4e6_55924cuda3std3__45__cpo5beginE:
	.zero		1
	.type		_ZN39_INTERNAL_2bfc17ae_4_k_cu_8dfae4e6_55924cuda3std3__441_GLOBAL__N__2bfc17ae_4_k_cu_8dfae4e6_55926ignoreE,@object
	.size		_ZN39_INTERNAL_2bfc17ae_4_k_cu_8dfae4e6_55924cuda3std3__441_GLOBAL__N__2bfc17ae_4_k_cu_8dfae4e6_55926ignoreE,(_ZN39_INTERNAL_2bfc17ae_4_k_cu_8dfae4e6_55924cute7productE - _ZN39_INTERNAL_2bfc17ae_4_k_cu_8dfae4e6_55924cuda3std3__441_GLOBAL__N__2bfc17ae_4_k_cu_8dfae4e6_55926ignoreE)
_ZN39_INTERNAL_2bfc17ae_4_k_cu_8dfae4e6_55924cuda3std3__441_GLOBAL__N__2bfc17ae_4_k_cu_8dfae4e6_55926ignoreE:
	.zero		1
	.type		_ZN39_INTERNAL_2bfc17ae_4_k_cu_8dfae4e6_55924cute7productE,@object
	.size		_ZN39_INTERNAL_2bfc17ae_4_k_cu_8dfae4e6_55924cute7productE,(_ZN39_INTERNAL_2bfc17ae_4_k_cu_8dfae4e6_55924cuda3std3__45__cpo3endE - _ZN39_INTERNAL_2bfc17ae_4_k_cu_8dfae4e6_55924cute7productE)
_ZN39_INTERNAL_2bfc17ae_4_k_cu_8dfae4e6_55924cute7productE:
	.zero		1
	.type		_ZN39_INTERNAL_2bfc17ae_4_k_cu_8dfae4e6_55924cuda3std3__45__cpo3endE,@object
	.size		_ZN39_INTERNAL_2bfc17ae_4_k_cu_8dfae4e6_55924cuda3std3__45__cpo3endE,(_ZN39_INTERNAL_2bfc17ae_4_k_cu_8dfae4e6_55924cuda3std3__419piecewise_constructE - _ZN39_INTERNAL_2bfc17ae_4_k_cu_8dfae4e6_55924cuda3std3__45__cpo3endE)
_ZN39_INTERNAL_2bfc17ae_4_k_cu_8dfae4e6_55924cuda3std3__45__cpo3endE:
	.zero		1
	.type		_ZN39_INTERNAL_2bfc17ae_4_k_cu_8dfae4e6_55924cuda3std3__419piecewise_constructE,@object
	.size		_ZN39_INTERNAL_2bfc17ae_4_k_cu_8dfae4e6_55924cuda3std3__419piecewise_constructE,(_ZN39_INTERNAL_2bfc17ae_4_k_cu_8dfae4e6_55924cuda3std3__45__cpo4cendE - _ZN39_INTERNAL_2bfc17ae_4_k_cu_8dfae4e6_55924cuda3std3__419piecewise_constructE)
_ZN39_INTERNAL_2bfc17ae_4_k_cu_8dfae4e6_55924cuda3std3__419piecewise_constructE:
	.zero		1
	.type		_ZN39_INTERNAL_2bfc17ae_4_k_cu_8dfae4e6_55924cuda3std3__45__cpo4cendE,@object
	.size		_ZN39_INTERNAL_2bfc17ae_4_k_cu_8dfae4e6_55924cuda3std3__45__cpo4cendE,(_ZN39_INTERNAL_2bfc17ae_4_k_cu_8dfae4e6_55924cuda3std6ranges3__45__cpo4swapE - _ZN39_INTERNAL_2bfc17ae_4_k_cu_8dfae4e6_55924cuda3std3__45__cpo4cendE)
_ZN39_INTERNAL_2bfc17ae_4_k_cu_8dfae4e6_55924cuda3std3__45__cpo4cendE:
	.zero		1
	.type		_ZN39_INTERNAL_2bfc17ae_4_k_cu_8dfae4e6_55924cuda3std6ranges3__45__cpo4swapE,@object
	.size		_ZN39_INTERNAL_2bfc17ae_4_k_cu_8dfae4e6_55924cuda3std6ranges3__45__cpo4swapE,(.L_7 - _ZN39_INTERNAL_2bfc17ae_4_k_cu_8dfae4e6_55924cuda3std6ranges3__45__cpo4swapE)
_ZN39_INTERNAL_2bfc17ae_4_k_cu_8dfae4e6_55924cuda3std6ranges3__45__cpo4swapE:
	.zero		1
.L_7:


//--------------------- .nv.constant0._ZN7cutlass13device_kernelINS_4gemm6kernel13GemmUniversalIN4cute5tupleIJiiiiEEENS1_10collective13CollectiveMmaINS1_37MainloopSm90TmaGmmaWarpSpecializedFP8ILi5ENS5_IJNS4_1CILi2EEENSA_ILi1EEESC_EEENS1_35KernelTmaWarpSpecializedCooperativeEEENS5_IJNSA_ILi256EEENSA_ILi128EEESH_EEENS_12float_e4m3_tENS5_IJlSC_lEEESJ_SK_NS4_8TiledMMAINS4_8MMA_AtomIJNS4_4SM904GMMA31MMA_64x128x32_F32E4M3E4M3_SS_TNILNSO_7ScaleInE1ELSQ_1EEEEEENS4_6LayoutISD_NS5_IJSC_NSA_ILi0EEESU_EEEEENS5_IJNS4_10UnderscoreESX_SX_EEEEENS4_13SM90_TMA_LOADENS4_14ComposedLayoutINS4_7SwizzleILi3ELi4ELi3EEENS4_18smem_ptr_flag_bitsILi8EEENST_INS5_IJNSA_ILi8EEESH_EEENS5_IJSH_SC_EEEEEEEvNS4_8identityENS4_23SM90_TMA_LOAD_MULTICASTES1A_vS1B_EENS_8epilogue10collective6detail29Sm90TmaWarpSpecializedAdapterINS1F_15DefaultEpilogueISJ_SK_SK_NS1E_6thread17LinearCombinationISJ_Li1EffLNS1J_9ScaleType4KindE0ELNS_15FloatRoundStyleE2ESJ_EENS1_15EpilogueDefaultEEEEEvvEEEEvNT_6ParamsE --------------------------
	.section	.nv.constant0._ZN7cutlass13device_kernelINS_4gemm6kernel13GemmUniversalIN4cute5tupleIJiiiiEEENS1_10collective13CollectiveMmaINS1_37MainloopSm90TmaGmmaWarpSpecializedFP8ILi5ENS5_IJNS4_1CILi2EEENSA_ILi1EEESC_EEENS1_35KernelTmaWarpSpecializedCooperativeEEENS5_IJNSA_ILi256EEENSA_ILi128EEESH_EEENS_12float_e4m3_tENS5_IJlSC_lEEESJ_SK_NS4_8TiledMMAINS4_8MMA_AtomIJNS4_4SM904GMMA31MMA_64x128x32_F32E4M3E4M3_SS_TNILNSO_7ScaleInE1ELSQ_1EEEEEENS4_6LayoutISD_NS5_IJSC_NSA_ILi0EEESU_EEEEENS5_IJNS4_10UnderscoreESX_SX_EEEEENS4_13SM90_TMA_LOADENS4_14ComposedLayoutINS4_7SwizzleILi3ELi4ELi3EEENS4_18smem_ptr_flag_bitsILi8EEENST_INS5_IJNSA_ILi8EEESH_EEENS5_IJSH_SC_EEEEEEEvNS4_8identityENS4_23SM90_TMA_LOAD_MULTICASTES1A_vS1B_EENS_8epilogue10collective6detail29Sm90TmaWarpSpecializedAdapterINS1F_15DefaultEpilogueISJ_SK_SK_NS1E_6thread17LinearCombinationISJ_Li1EffLNS1J_9ScaleType4KindE0ELNS_15FloatRoundStyleE2ESJ_EENS1_15EpilogueDefaultEEEEEvvEEEEvNT_6ParamsE,"a",@progbits
	.sectionflags	@""
	.align	4
.nv.constant0._ZN7cutlass13device_kernelINS_4gemm6kernel13GemmUniversalIN4cute5tupleIJiiiiEEENS1_10collective13CollectiveMmaINS1_37MainloopSm90TmaGmmaWarpSpecializedFP8ILi5ENS5_IJNS4_1CILi2EEENSA_ILi1EEESC_EEENS1_35KernelTmaWarpSpecializedCooperativeEEENS5_IJNSA_ILi256EEENSA_ILi128EEESH_EEENS_12float_e4m3_tENS5_IJlSC_lEEESJ_SK_NS4_8TiledMMAINS4_8MMA_AtomIJNS4_4SM904GMMA31MMA_64x128x32_F32E4M3E4M3_SS_TNILNSO_7ScaleInE1ELSQ_1EEEEEENS4_6LayoutISD_NS5_IJSC_NSA_ILi0EEESU_EEEEENS5_IJNS4_10UnderscoreESX_SX_EEEEENS4_13SM90_TMA_LOADENS4_14ComposedLayoutINS4_7SwizzleILi3ELi4ELi3EEENS4_18smem_ptr_flag_bitsILi8EEENST_INS5_IJNSA_ILi8EEESH_EEENS5_IJSH_SC_EEEEEEEvNS4_8identityENS4_23SM90_TMA_LOAD_MULTICASTES1A_vS1B_EENS_8epilogue10collective6detail29Sm90TmaWarpSpecializedAdapterINS1F_15DefaultEpilogueISJ_SK_SK_NS1E_6thread17LinearCombinationISJ_Li1EffLNS1J_9ScaleType4KindE0ELNS_15FloatRoundStyleE2ESJ_EENS1_15EpilogueDefaultEEEEEvvEEEEvNT_6ParamsE:
	.zero		1664


//--------------------- SYMBOLS --------------------------

	.type		.nv.reservedSmem.offset0,@object
	.size		.nv.reservedSmem.offset0,0x4
